//
// Generated by NVIDIA NVVM Compiler
//
// Compiler Build ID: CL-36424714
// Cuda compilation tools, release 13.0, V13.0.88
// Based on NVVM 20.0.0
//

.version 9.0
.target sm_100
.address_size 64

	// .globl	VkFFT_main_0_1
.const .align 4 .b8 consts[12];
.extern .shared .align 16 .b8 shared[];

.visible .entry VkFFT_main_0_1(
	.param .u64 .ptr .align 1 VkFFT_main_0_1_param_0,
	.param .u64 .ptr .align 1 VkFFT_main_0_1_param_1,
	.param .u64 .ptr .align 1 VkFFT_main_0_1_param_2
)
.maxntid 512
{
	.reg .pred 	%p<10>;
	.reg .b16 	%rs<34>;
	.reg .b32 	%r<179>;
	.reg .b32 	%f<553>;
	.reg .b64 	%rd<46>;

	ld.param.u64 	%rd2, [VkFFT_main_0_1_param_0];
	ld.param.u64 	%rd4, [VkFFT_main_0_1_param_2];
	cvta.to.global.u64 	%rd1, %rd4;
	mov.u32 	%r1, %ctaid.x;
	setp.eq.s32 	%p1, %r1, 16;
	selp.b32 	%r2, 0, 512, %p1;
	mov.u32 	%r3, %tid.x;
	mov.u32 	%r4, %tid.y;
	shl.b32 	%r7, %r4, 3;
	add.s32 	%r5, %r7, %r3;
	setp.ge.u32 	%p2, %r5, %r2;
	@%p2 bra 	$L__BB0_2;
	cvta.to.global.u64 	%rd5, %rd2;
	and.b32  	%r8, %r5, 7680;
	shl.b32 	%r9, %r1, 12;
	add.s32 	%r10, %r5, %r9;
	add.s32 	%r11, %r10, %r8;
	shr.u32 	%r12, %r5, 9;
	mul.lo.s32 	%r13, %r5, 9;
	mad.lo.s32 	%r14, %r12, -4607, %r13;
	shl.b32 	%r15, %r14, 3;
	mov.u32 	%r16, shared;
	add.s32 	%r17, %r16, %r15;
	mul.wide.u32 	%rd6, %r11, 8;
	add.s64 	%rd7, %rd5, %rd6;
	ld.global.v2.f32 	{%f97, %f98}, [%rd7];
	st.shared.v2.f32 	[%r17], {%f97, %f98};
	add.s32 	%r18, %r5, %r2;
	and.b32  	%r19, %r18, 15872;
	add.s32 	%r20, %r10, %r19;
	shr.u32 	%r21, %r18, 9;
	add.s32 	%r22, %r21, %r13;
	shl.b32 	%r23, %r22, 3;
	add.s32 	%r24, %r16, %r23;
	mul.wide.u32 	%rd8, %r20, 8;
	add.s64 	%rd9, %rd5, %rd8;
	ld.global.v2.f32 	{%f99, %f100}, [%rd9];
	st.shared.v2.f32 	[%r24], {%f99, %f100};
	add.s32 	%r25, %r18, %r2;
	and.b32  	%r26, %r25, 15872;
	add.s32 	%r27, %r10, %r26;
	shr.u32 	%r28, %r25, 9;
	add.s32 	%r29, %r28, %r13;
	shl.b32 	%r30, %r29, 3;
	add.s32 	%r31, %r16, %r30;
	mul.wide.u32 	%rd10, %r27, 8;
	add.s64 	%rd11, %rd5, %rd10;
	ld.global.v2.f32 	{%f101, %f102}, [%rd11];
	st.shared.v2.f32 	[%r31], {%f101, %f102};
	add.s32 	%r32, %r25, %r2;
	and.b32  	%r33, %r32, 15872;
	add.s32 	%r34, %r10, %r33;
	shr.u32 	%r35, %r32, 9;
	add.s32 	%r36, %r35, %r13;
	shl.b32 	%r37, %r36, 3;
	add.s32 	%r38, %r16, %r37;
	mul.wide.u32 	%rd12, %r34, 8;
	add.s64 	%rd13, %rd5, %rd12;
	ld.global.v2.f32 	{%f103, %f104}, [%rd13];
	st.shared.v2.f32 	[%r38], {%f103, %f104};
	add.s32 	%r39, %r32, %r2;
	and.b32  	%r40, %r39, 15872;
	add.s32 	%r41, %r10, %r40;
	shr.u32 	%r42, %r39, 9;
	add.s32 	%r43, %r42, %r13;
	shl.b32 	%r44, %r43, 3;
	add.s32 	%r45, %r16, %r44;
	mul.wide.u32 	%rd14, %r41, 8;
	add.s64 	%rd15, %rd5, %rd14;
	ld.global.v2.f32 	{%f105, %f106}, [%rd15];
	st.shared.v2.f32 	[%r45], {%f105, %f106};
	add.s32 	%r46, %r39, %r2;
	and.b32  	%r47, %r46, 15872;
	add.s32 	%r48, %r10, %r47;
	shr.u32 	%r49, %r46, 9;
	add.s32 	%r50, %r49, %r13;
	shl.b32 	%r51, %r50, 3;
	add.s32 	%r52, %r16, %r51;
	mul.wide.u32 	%rd16, %r48, 8;
	add.s64 	%rd17, %rd5, %rd16;
	ld.global.v2.f32 	{%f107, %f108}, [%rd17];
	st.shared.v2.f32 	[%r52], {%f107, %f108};
	add.s32 	%r53, %r46, %r2;
	and.b32  	%r54, %r53, 15872;
	add.s32 	%r55, %r10, %r54;
	shr.u32 	%r56, %r53, 9;
	add.s32 	%r57, %r56, %r13;
	shl.b32 	%r58, %r57, 3;
	add.s32 	%r59, %r16, %r58;
	mul.wide.u32 	%rd18, %r55, 8;
	add.s64 	%rd19, %rd5, %rd18;
	ld.global.v2.f32 	{%f109, %f110}, [%rd19];
	st.shared.v2.f32 	[%r59], {%f109, %f110};
	add.s32 	%r60, %r53, %r2;
	and.b32  	%r61, %r60, 15872;
	add.s32 	%r62, %r10, %r61;
	shr.u32 	%r63, %r60, 9;
	add.s32 	%r64, %r63, %r13;
	shl.b32 	%r65, %r64, 3;
	add.s32 	%r66, %r16, %r65;
	mul.wide.u32 	%rd20, %r62, 8;
	add.s64 	%rd21, %rd5, %rd20;
	ld.global.v2.f32 	{%f111, %f112}, [%rd21];
	st.shared.v2.f32 	[%r66], {%f111, %f112};
$L__BB0_2:
	bar.sync 	0;
	shl.b32 	%r67, %r3, 9;
	shl.b32 	%r68, %r1, 12;
	add.s32 	%r6, %r67, %r68;
	setp.gt.u32 	%p3, %r6, 65535;
	mov.f32 	%f521, 0f00000000;
	mov.f32 	%f522, %f521;
	mov.f32 	%f523, %f521;
	mov.f32 	%f524, %f521;
	mov.f32 	%f525, %f521;
	mov.f32 	%f526, %f521;
	mov.f32 	%f527, %f521;
	mov.f32 	%f528, %f521;
	mov.f32 	%f529, %f521;
	mov.f32 	%f530, %f521;
	mov.f32 	%f531, %f521;
	mov.f32 	%f532, %f521;
	mov.f32 	%f533, %f521;
	mov.f32 	%f534, %f521;
	mov.f32 	%f535, %f521;
	mov.f32 	%f536, %f521;
	@%p3 bra 	$L__BB0_4;
	add.s32 	%r69, %r5, %r4;
	shl.b32 	%r70, %r69, 3;
	mov.u32 	%r71, shared;
	add.s32 	%r72, %r71, %r70;
	ld.shared.v2.f32 	{%f114, %f115}, [%r72];
	ld.shared.v2.f32 	{%f116, %f117}, [%r72+4608];
	ld.shared.v2.f32 	{%f118, %f119}, [%r72+9216];
	ld.shared.v2.f32 	{%f120, %f121}, [%r72+13824];
	ld.shared.v2.f32 	{%f122, %f123}, [%r72+18432];
	ld.shared.v2.f32 	{%f124, %f125}, [%r72+23040];
	ld.shared.v2.f32 	{%f126, %f127}, [%r72+27648];
	ld.shared.v2.f32 	{%f128, %f129}, [%r72+32256];
	ld.global.v2.f32 	{%f130, %f131}, [%rd1];
	mul.f32 	%f132, %f122, %f130;
	mul.f32 	%f133, %f123, %f131;
	sub.f32 	%f134, %f132, %f133;
	mul.f32 	%f135, %f122, %f131;
	fma.rn.f32 	%f136, %f123, %f130, %f135;
	sub.f32 	%f137, %f114, %f134;
	sub.f32 	%f138, %f115, %f136;
	add.f32 	%f139, %f114, %f134;
	add.f32 	%f140, %f115, %f136;
	mul.f32 	%f141, %f124, %f130;
	mul.f32 	%f142, %f125, %f131;
	sub.f32 	%f143, %f141, %f142;
	mul.f32 	%f144, %f124, %f131;
	fma.rn.f32 	%f145, %f125, %f130, %f144;
	sub.f32 	%f146, %f116, %f143;
	sub.f32 	%f147, %f117, %f145;
	add.f32 	%f148, %f116, %f143;
	add.f32 	%f149, %f117, %f145;
	mul.f32 	%f150, %f126, %f130;
	mul.f32 	%f151, %f127, %f131;
	sub.f32 	%f152, %f150, %f151;
	mul.f32 	%f153, %f126, %f131;
	fma.rn.f32 	%f154, %f127, %f130, %f153;
	sub.f32 	%f155, %f118, %f152;
	sub.f32 	%f156, %f119, %f154;
	add.f32 	%f157, %f118, %f152;
	add.f32 	%f158, %f119, %f154;
	mul.f32 	%f159, %f128, %f130;
	mul.f32 	%f160, %f129, %f131;
	sub.f32 	%f161, %f159, %f160;
	mul.f32 	%f162, %f128, %f131;
	fma.rn.f32 	%f163, %f129, %f130, %f162;
	sub.f32 	%f164, %f120, %f161;
	sub.f32 	%f165, %f121, %f163;
	add.f32 	%f166, %f120, %f161;
	add.f32 	%f167, %f121, %f163;
	ld.global.v2.f32 	{%f168, %f169}, [%rd1+8];
	mul.f32 	%f170, %f168, %f157;
	mul.f32 	%f171, %f169, %f158;
	sub.f32 	%f172, %f170, %f171;
	mul.f32 	%f173, %f169, %f157;
	fma.rn.f32 	%f174, %f168, %f158, %f173;
	sub.f32 	%f175, %f139, %f172;
	sub.f32 	%f176, %f140, %f174;
	add.f32 	%f177, %f139, %f172;
	add.f32 	%f178, %f140, %f174;
	mul.f32 	%f179, %f168, %f166;
	mul.f32 	%f180, %f169, %f167;
	sub.f32 	%f181, %f179, %f180;
	mul.f32 	%f182, %f169, %f166;
	fma.rn.f32 	%f183, %f168, %f167, %f182;
	sub.f32 	%f184, %f148, %f181;
	sub.f32 	%f185, %f149, %f183;
	add.f32 	%f186, %f148, %f181;
	add.f32 	%f187, %f149, %f183;
	neg.f32 	%f188, %f169;
	mul.f32 	%f189, %f155, %f188;
	mul.f32 	%f190, %f168, %f156;
	sub.f32 	%f191, %f189, %f190;
	mul.f32 	%f192, %f168, %f155;
	mul.f32 	%f193, %f169, %f156;
	sub.f32 	%f194, %f192, %f193;
	sub.f32 	%f195, %f137, %f191;
	sub.f32 	%f196, %f138, %f194;
	add.f32 	%f197, %f137, %f191;
	add.f32 	%f198, %f138, %f194;
	mul.f32 	%f199, %f164, %f188;
	mul.f32 	%f200, %f168, %f165;
	sub.f32 	%f201, %f199, %f200;
	mul.f32 	%f202, %f168, %f164;
	mul.f32 	%f203, %f169, %f165;
	sub.f32 	%f204, %f202, %f203;
	sub.f32 	%f205, %f146, %f201;
	sub.f32 	%f206, %f147, %f204;
	add.f32 	%f207, %f146, %f201;
	add.f32 	%f208, %f147, %f204;
	ld.global.v2.f32 	{%f209, %f210}, [%rd1+16];
	mul.f32 	%f211, %f209, %f186;
	mul.f32 	%f212, %f210, %f187;
	sub.f32 	%f213, %f211, %f212;
	mul.f32 	%f214, %f210, %f186;
	fma.rn.f32 	%f215, %f209, %f187, %f214;
	sub.f32 	%f530, %f177, %f213;
	sub.f32 	%f529, %f178, %f215;
	add.f32 	%f522, %f177, %f213;
	add.f32 	%f521, %f178, %f215;
	neg.f32 	%f216, %f210;
	mul.f32 	%f217, %f184, %f216;
	mul.f32 	%f218, %f209, %f185;
	sub.f32 	%f219, %f217, %f218;
	mul.f32 	%f220, %f209, %f184;
	mul.f32 	%f221, %f210, %f185;
	sub.f32 	%f222, %f220, %f221;
	sub.f32 	%f534, %f175, %f219;
	sub.f32 	%f533, %f176, %f222;
	add.f32 	%f526, %f175, %f219;
	add.f32 	%f525, %f176, %f222;
	mul.f32 	%f223, %f209, 0f3F3504F3;
	mul.f32 	%f224, %f210, 0f3F3504F3;
	sub.f32 	%f225, %f223, %f224;
	add.f32 	%f226, %f223, %f224;
	mul.f32 	%f227, %f207, %f225;
	mul.f32 	%f228, %f208, %f226;
	sub.f32 	%f229, %f227, %f228;
	mul.f32 	%f230, %f207, %f226;
	fma.rn.f32 	%f231, %f208, %f225, %f230;
	sub.f32 	%f532, %f197, %f229;
	sub.f32 	%f531, %f198, %f231;
	add.f32 	%f524, %f197, %f229;
	add.f32 	%f523, %f198, %f231;
	neg.f32 	%f232, %f226;
	mul.f32 	%f233, %f205, %f232;
	mul.f32 	%f234, %f206, %f225;
	sub.f32 	%f235, %f233, %f234;
	mul.f32 	%f236, %f205, %f225;
	mul.f32 	%f237, %f226, %f206;
	sub.f32 	%f238, %f236, %f237;
	sub.f32 	%f536, %f195, %f235;
	sub.f32 	%f535, %f196, %f238;
	add.f32 	%f528, %f195, %f235;
	add.f32 	%f527, %f196, %f238;
$L__BB0_4:
	setp.gt.u32 	%p4, %r6, 65535;
	bar.sync 	0;
	@%p4 bra 	$L__BB0_6;
	mad.lo.s32 	%r73, %r4, 56, %r5;
	shl.b32 	%r74, %r73, 3;
	mov.u32 	%r75, shared;
	add.s32 	%r76, %r75, %r74;
	st.shared.v2.f32 	[%r76], {%f522, %f521};
	st.shared.v2.f32 	[%r76+64], {%f524, %f523};
	st.shared.v2.f32 	[%r76+128], {%f526, %f525};
	st.shared.v2.f32 	[%r76+192], {%f528, %f527};
	st.shared.v2.f32 	[%r76+256], {%f530, %f529};
	st.shared.v2.f32 	[%r76+320], {%f532, %f531};
	st.shared.v2.f32 	[%r76+384], {%f534, %f533};
	st.shared.v2.f32 	[%r76+448], {%f536, %f535};
$L__BB0_6:
	setp.gt.u32 	%p5, %r6, 65535;
	bar.sync 	0;
	@%p5 bra 	$L__BB0_8;
	shl.b32 	%r77, %r5, 3;
	mov.u32 	%r78, shared;
	add.s32 	%r79, %r78, %r77;
	ld.shared.v2.f32 	{%f239, %f240}, [%r79];
	ld.shared.v2.f32 	{%f241, %f242}, [%r79+4096];
	ld.shared.v2.f32 	{%f243, %f244}, [%r79+8192];
	ld.shared.v2.f32 	{%f245, %f246}, [%r79+12288];
	ld.shared.v2.f32 	{%f247, %f248}, [%r79+16384];
	ld.shared.v2.f32 	{%f249, %f250}, [%r79+20480];
	ld.shared.v2.f32 	{%f251, %f252}, [%r79+24576];
	ld.shared.v2.f32 	{%f253, %f254}, [%r79+28672];
	cvt.u64.u32 	%rd22, %r7;
	and.b64  	%rd23, %rd22, 56;
	add.s64 	%rd24, %rd1, %rd23;
	ld.global.v2.f32 	{%f255, %f256}, [%rd24+24];
	mul.f32 	%f257, %f247, %f255;
	mul.f32 	%f258, %f248, %f256;
	sub.f32 	%f259, %f257, %f258;
	mul.f32 	%f260, %f247, %f256;
	fma.rn.f32 	%f261, %f248, %f255, %f260;
	sub.f32 	%f262, %f239, %f259;
	sub.f32 	%f263, %f240, %f261;
	add.f32 	%f264, %f239, %f259;
	add.f32 	%f265, %f240, %f261;
	mul.f32 	%f266, %f249, %f255;
	mul.f32 	%f267, %f250, %f256;
	sub.f32 	%f268, %f266, %f267;
	mul.f32 	%f269, %f249, %f256;
	fma.rn.f32 	%f270, %f250, %f255, %f269;
	sub.f32 	%f271, %f241, %f268;
	sub.f32 	%f272, %f242, %f270;
	add.f32 	%f273, %f241, %f268;
	add.f32 	%f274, %f242, %f270;
	mul.f32 	%f275, %f251, %f255;
	mul.f32 	%f276, %f252, %f256;
	sub.f32 	%f277, %f275, %f276;
	mul.f32 	%f278, %f251, %f256;
	fma.rn.f32 	%f279, %f252, %f255, %f278;
	sub.f32 	%f280, %f243, %f277;
	sub.f32 	%f281, %f244, %f279;
	add.f32 	%f282, %f243, %f277;
	add.f32 	%f283, %f244, %f279;
	mul.f32 	%f284, %f253, %f255;
	mul.f32 	%f285, %f254, %f256;
	sub.f32 	%f286, %f284, %f285;
	mul.f32 	%f287, %f253, %f256;
	fma.rn.f32 	%f288, %f254, %f255, %f287;
	sub.f32 	%f289, %f245, %f286;
	sub.f32 	%f290, %f246, %f288;
	add.f32 	%f291, %f245, %f286;
	add.f32 	%f292, %f246, %f288;
	ld.global.v2.f32 	{%f293, %f294}, [%rd24+88];
	mul.f32 	%f295, %f293, %f282;
	mul.f32 	%f296, %f294, %f283;
	sub.f32 	%f297, %f295, %f296;
	mul.f32 	%f298, %f294, %f282;
	fma.rn.f32 	%f299, %f293, %f283, %f298;
	sub.f32 	%f300, %f264, %f297;
	sub.f32 	%f301, %f265, %f299;
	add.f32 	%f302, %f264, %f297;
	add.f32 	%f303, %f265, %f299;
	mul.f32 	%f304, %f293, %f291;
	mul.f32 	%f305, %f294, %f292;
	sub.f32 	%f306, %f304, %f305;
	mul.f32 	%f307, %f294, %f291;
	fma.rn.f32 	%f308, %f293, %f292, %f307;
	sub.f32 	%f309, %f273, %f306;
	sub.f32 	%f310, %f274, %f308;
	add.f32 	%f311, %f273, %f306;
	add.f32 	%f312, %f274, %f308;
	neg.f32 	%f313, %f294;
	mul.f32 	%f314, %f280, %f313;
	mul.f32 	%f315, %f293, %f281;
	sub.f32 	%f316, %f314, %f315;
	mul.f32 	%f317, %f293, %f280;
	mul.f32 	%f318, %f294, %f281;
	sub.f32 	%f319, %f317, %f318;
	sub.f32 	%f320, %f262, %f316;
	sub.f32 	%f321, %f263, %f319;
	add.f32 	%f322, %f262, %f316;
	add.f32 	%f323, %f263, %f319;
	mul.f32 	%f324, %f289, %f313;
	mul.f32 	%f325, %f293, %f290;
	sub.f32 	%f326, %f324, %f325;
	mul.f32 	%f327, %f293, %f289;
	mul.f32 	%f328, %f294, %f290;
	sub.f32 	%f329, %f327, %f328;
	sub.f32 	%f330, %f271, %f326;
	sub.f32 	%f331, %f272, %f329;
	add.f32 	%f332, %f271, %f326;
	add.f32 	%f333, %f272, %f329;
	ld.global.v2.f32 	{%f334, %f335}, [%rd24+152];
	mul.f32 	%f336, %f334, %f311;
	mul.f32 	%f337, %f335, %f312;
	sub.f32 	%f338, %f336, %f337;
	mul.f32 	%f339, %f335, %f311;
	fma.rn.f32 	%f340, %f334, %f312, %f339;
	sub.f32 	%f530, %f302, %f338;
	sub.f32 	%f529, %f303, %f340;
	add.f32 	%f522, %f302, %f338;
	add.f32 	%f521, %f303, %f340;
	neg.f32 	%f341, %f335;
	mul.f32 	%f342, %f309, %f341;
	mul.f32 	%f343, %f334, %f310;
	sub.f32 	%f344, %f342, %f343;
	mul.f32 	%f345, %f334, %f309;
	mul.f32 	%f346, %f335, %f310;
	sub.f32 	%f347, %f345, %f346;
	sub.f32 	%f534, %f300, %f344;
	sub.f32 	%f533, %f301, %f347;
	add.f32 	%f526, %f300, %f344;
	add.f32 	%f525, %f301, %f347;
	mul.f32 	%f348, %f334, 0f3F3504F3;
	mul.f32 	%f349, %f335, 0f3F3504F3;
	sub.f32 	%f350, %f348, %f349;
	add.f32 	%f351, %f348, %f349;
	mul.f32 	%f352, %f332, %f350;
	mul.f32 	%f353, %f333, %f351;
	sub.f32 	%f354, %f352, %f353;
	mul.f32 	%f355, %f332, %f351;
	fma.rn.f32 	%f356, %f333, %f350, %f355;
	sub.f32 	%f532, %f322, %f354;
	sub.f32 	%f531, %f323, %f356;
	add.f32 	%f524, %f322, %f354;
	add.f32 	%f523, %f323, %f356;
	neg.f32 	%f357, %f351;
	mul.f32 	%f358, %f330, %f357;
	mul.f32 	%f359, %f331, %f350;
	sub.f32 	%f360, %f358, %f359;
	mul.f32 	%f361, %f330, %f350;
	mul.f32 	%f362, %f351, %f331;
	sub.f32 	%f363, %f361, %f362;
	sub.f32 	%f536, %f320, %f360;
	sub.f32 	%f535, %f321, %f363;
	add.f32 	%f528, %f320, %f360;
	add.f32 	%f527, %f321, %f363;
$L__BB0_8:
	setp.gt.u32 	%p6, %r6, 65535;
	bar.sync 	0;
	@%p6 bra 	$L__BB0_10;
	shl.b32 	%r81, %r4, 6;
	and.b32  	%r82, %r81, 32256;
	and.b32  	%r84, %r7, 56;
	or.b32  	%r85, %r82, %r84;
	add.s32 	%r86, %r85, %r3;
	shl.b32 	%r87, %r86, 3;
	mov.u32 	%r88, shared;
	add.s32 	%r89, %r88, %r87;
	st.shared.v2.f32 	[%r89], {%f522, %f521};
	st.shared.v2.f32 	[%r89+512], {%f524, %f523};
	st.shared.v2.f32 	[%r89+1024], {%f526, %f525};
	st.shared.v2.f32 	[%r89+1536], {%f528, %f527};
	st.shared.v2.f32 	[%r89+2048], {%f530, %f529};
	st.shared.v2.f32 	[%r89+2560], {%f532, %f531};
	st.shared.v2.f32 	[%r89+3072], {%f534, %f533};
	st.shared.v2.f32 	[%r89+3584], {%f536, %f535};
$L__BB0_10:
	setp.gt.u32 	%p7, %r6, 65535;
	bar.sync 	0;
	@%p7 bra 	$L__BB0_12;
	shl.b32 	%r90, %r5, 3;
	mov.u32 	%r91, shared;
	add.s32 	%r92, %r91, %r90;
	ld.shared.v2.f32 	{%f364, %f365}, [%r92];
	ld.shared.v2.f32 	{%f366, %f367}, [%r92+4096];
	ld.shared.v2.f32 	{%f368, %f369}, [%r92+8192];
	ld.shared.v2.f32 	{%f370, %f371}, [%r92+12288];
	ld.shared.v2.f32 	{%f372, %f373}, [%r92+16384];
	ld.shared.v2.f32 	{%f374, %f375}, [%r92+20480];
	ld.shared.v2.f32 	{%f376, %f377}, [%r92+24576];
	ld.shared.v2.f32 	{%f378, %f379}, [%r92+28672];
	cvt.u64.u32 	%rd25, %r7;
	and.b64  	%rd26, %rd25, 504;
	add.s64 	%rd27, %rd1, %rd26;
	ld.global.v2.f32 	{%f380, %f381}, [%rd27+216];
	mul.f32 	%f382, %f372, %f380;
	mul.f32 	%f383, %f373, %f381;
	sub.f32 	%f384, %f382, %f383;
	mul.f32 	%f385, %f372, %f381;
	fma.rn.f32 	%f386, %f373, %f380, %f385;
	sub.f32 	%f387, %f364, %f384;
	sub.f32 	%f388, %f365, %f386;
	add.f32 	%f389, %f364, %f384;
	add.f32 	%f390, %f365, %f386;
	mul.f32 	%f391, %f374, %f380;
	mul.f32 	%f392, %f375, %f381;
	sub.f32 	%f393, %f391, %f392;
	mul.f32 	%f394, %f374, %f381;
	fma.rn.f32 	%f395, %f375, %f380, %f394;
	sub.f32 	%f396, %f366, %f393;
	sub.f32 	%f397, %f367, %f395;
	add.f32 	%f398, %f366, %f393;
	add.f32 	%f399, %f367, %f395;
	mul.f32 	%f400, %f376, %f380;
	mul.f32 	%f401, %f377, %f381;
	sub.f32 	%f402, %f400, %f401;
	mul.f32 	%f403, %f376, %f381;
	fma.rn.f32 	%f404, %f377, %f380, %f403;
	sub.f32 	%f405, %f368, %f402;
	sub.f32 	%f406, %f369, %f404;
	add.f32 	%f407, %f368, %f402;
	add.f32 	%f408, %f369, %f404;
	mul.f32 	%f409, %f378, %f380;
	mul.f32 	%f410, %f379, %f381;
	sub.f32 	%f411, %f409, %f410;
	mul.f32 	%f412, %f378, %f381;
	fma.rn.f32 	%f413, %f379, %f380, %f412;
	sub.f32 	%f414, %f370, %f411;
	sub.f32 	%f415, %f371, %f413;
	add.f32 	%f416, %f370, %f411;
	add.f32 	%f417, %f371, %f413;
	ld.global.v2.f32 	{%f418, %f419}, [%rd27+728];
	mul.f32 	%f420, %f418, %f407;
	mul.f32 	%f421, %f419, %f408;
	sub.f32 	%f422, %f420, %f421;
	mul.f32 	%f423, %f419, %f407;
	fma.rn.f32 	%f424, %f418, %f408, %f423;
	sub.f32 	%f425, %f389, %f422;
	sub.f32 	%f426, %f390, %f424;
	add.f32 	%f427, %f389, %f422;
	add.f32 	%f428, %f390, %f424;
	mul.f32 	%f429, %f418, %f416;
	mul.f32 	%f430, %f419, %f417;
	sub.f32 	%f431, %f429, %f430;
	mul.f32 	%f432, %f419, %f416;
	fma.rn.f32 	%f433, %f418, %f417, %f432;
	sub.f32 	%f434, %f398, %f431;
	sub.f32 	%f435, %f399, %f433;
	add.f32 	%f436, %f398, %f431;
	add.f32 	%f437, %f399, %f433;
	neg.f32 	%f438, %f419;
	mul.f32 	%f439, %f405, %f438;
	mul.f32 	%f440, %f418, %f406;
	sub.f32 	%f441, %f439, %f440;
	mul.f32 	%f442, %f418, %f405;
	mul.f32 	%f443, %f419, %f406;
	sub.f32 	%f444, %f442, %f443;
	sub.f32 	%f445, %f387, %f441;
	sub.f32 	%f446, %f388, %f444;
	add.f32 	%f447, %f387, %f441;
	add.f32 	%f448, %f388, %f444;
	mul.f32 	%f449, %f414, %f438;
	mul.f32 	%f450, %f418, %f415;
	sub.f32 	%f451, %f449, %f450;
	mul.f32 	%f452, %f418, %f414;
	mul.f32 	%f453, %f419, %f415;
	sub.f32 	%f454, %f452, %f453;
	sub.f32 	%f455, %f396, %f451;
	sub.f32 	%f456, %f397, %f454;
	add.f32 	%f457, %f396, %f451;
	add.f32 	%f458, %f397, %f454;
	ld.global.v2.f32 	{%f459, %f460}, [%rd27+1240];
	mul.f32 	%f461, %f459, %f436;
	mul.f32 	%f462, %f460, %f437;
	sub.f32 	%f463, %f461, %f462;
	mul.f32 	%f464, %f460, %f436;
	fma.rn.f32 	%f465, %f459, %f437, %f464;
	sub.f32 	%f530, %f427, %f463;
	sub.f32 	%f529, %f428, %f465;
	add.f32 	%f522, %f427, %f463;
	add.f32 	%f521, %f428, %f465;
	neg.f32 	%f466, %f460;
	mul.f32 	%f467, %f434, %f466;
	mul.f32 	%f468, %f459, %f435;
	sub.f32 	%f469, %f467, %f468;
	mul.f32 	%f470, %f459, %f434;
	mul.f32 	%f471, %f460, %f435;
	sub.f32 	%f472, %f470, %f471;
	sub.f32 	%f534, %f425, %f469;
	sub.f32 	%f533, %f426, %f472;
	add.f32 	%f526, %f425, %f469;
	add.f32 	%f525, %f426, %f472;
	mul.f32 	%f473, %f459, 0f3F3504F3;
	mul.f32 	%f474, %f460, 0f3F3504F3;
	sub.f32 	%f475, %f473, %f474;
	add.f32 	%f476, %f473, %f474;
	mul.f32 	%f477, %f457, %f475;
	mul.f32 	%f478, %f458, %f476;
	sub.f32 	%f479, %f477, %f478;
	mul.f32 	%f480, %f457, %f476;
	fma.rn.f32 	%f481, %f458, %f475, %f480;
	sub.f32 	%f532, %f447, %f479;
	sub.f32 	%f531, %f448, %f481;
	add.f32 	%f524, %f447, %f479;
	add.f32 	%f523, %f448, %f481;
	neg.f32 	%f482, %f476;
	mul.f32 	%f483, %f455, %f482;
	mul.f32 	%f484, %f456, %f475;
	sub.f32 	%f485, %f483, %f484;
	mul.f32 	%f486, %f455, %f475;
	mul.f32 	%f487, %f476, %f456;
	sub.f32 	%f488, %f486, %f487;
	sub.f32 	%f536, %f445, %f485;
	sub.f32 	%f535, %f446, %f488;
	add.f32 	%f528, %f445, %f485;
	add.f32 	%f527, %f446, %f488;
$L__BB0_12:
	setp.gt.u32 	%p8, %r6, 65535;
	bar.sync 	0;
	@%p8 bra 	$L__BB0_14;
	and.b32  	%r94, %r4, 63;
	and.b32  	%r96, %r7, 3584;
	or.b32  	%r97, %r96, %r94;
	mad.lo.s32 	%r98, %r97, 9, %r3;
	shl.b32 	%r99, %r98, 3;
	mov.u32 	%r100, shared;
	add.s32 	%r101, %r100, %r99;
	st.shared.v2.f32 	[%r101], {%f522, %f521};
	st.shared.v2.f32 	[%r101+4608], {%f524, %f523};
	st.shared.v2.f32 	[%r101+9216], {%f526, %f525};
	st.shared.v2.f32 	[%r101+13824], {%f528, %f527};
	st.shared.v2.f32 	[%r101+18432], {%f530, %f529};
	st.shared.v2.f32 	[%r101+23040], {%f532, %f531};
	st.shared.v2.f32 	[%r101+27648], {%f534, %f533};
	st.shared.v2.f32 	[%r101+32256], {%f536, %f535};
$L__BB0_14:
	bar.sync 	0;
	and.b32  	%r102, %r1, 536870896;
	setp.ne.s32 	%p9, %r102, 0;
	@%p9 bra 	$L__BB0_16;
	ld.param.u64 	%rd45, [VkFFT_main_0_1_param_1];
	cvta.to.global.u64 	%rd28, %rd45;
	and.b32  	%r103, %r3, 7;
	shl.b32 	%r104, %r1, 3;
	or.b32  	%r105, %r103, %r104;
	shl.b32 	%r106, %r5, 4;
	and.b32  	%r107, %r106, 130944;
	add.s32 	%r108, %r107, %r105;
	mul.wide.u32 	%rd29, %r108, 8;
	add.s64 	%rd30, %rd28, %rd29;
	mov.u32 	%r109, %ntid.x;
	cvt.u16.u32 	%rs1, %r5;
	cvt.u16.u32 	%rs2, %r109;
	div.u16 	%rs3, %rs1, %rs2;
	mul.lo.s16 	%rs4, %rs3, %rs2;
	sub.s16 	%rs5, %rs1, %rs4;
	cvt.u32.u16 	%r110, %rs5;
	mul.wide.u16 	%r111, %rs3, 9;
	add.s32 	%r112, %r111, %r110;
	shl.b32 	%r113, %r112, 3;
	mov.u32 	%r114, shared;
	add.s32 	%r115, %r114, %r113;
	ld.shared.v2.f32 	{%f489, %f490}, [%r115];
	st.global.v2.f32 	[%rd30], {%f489, %f490};
	add.s32 	%r116, %r5, 512;
	shl.b32 	%r117, %r116, 4;
	and.b32  	%r118, %r117, 262016;
	add.s32 	%r119, %r118, %r105;
	mul.wide.u32 	%rd31, %r119, 8;
	add.s64 	%rd32, %rd28, %rd31;
	cvt.u16.u32 	%rs6, %r116;
	div.u16 	%rs7, %rs6, %rs2;
	mul.lo.s16 	%rs8, %rs7, %rs2;
	sub.s16 	%rs9, %rs6, %rs8;
	cvt.u32.u16 	%r120, %rs9;
	mul.wide.u16 	%r121, %rs7, 9;
	add.s32 	%r122, %r121, %r120;
	shl.b32 	%r123, %r122, 3;
	add.s32 	%r124, %r114, %r123;
	ld.shared.v2.f32 	{%f491, %f492}, [%r124];
	st.global.v2.f32 	[%rd32], {%f491, %f492};
	add.s32 	%r125, %r5, 1024;
	shl.b32 	%r126, %r125, 4;
	and.b32  	%r127, %r126, 262016;
	add.s32 	%r128, %r127, %r105;
	mul.wide.u32 	%rd33, %r128, 8;
	add.s64 	%rd34, %rd28, %rd33;
	cvt.u16.u32 	%rs10, %r125;
	div.u16 	%rs11, %rs10, %rs2;
	mul.lo.s16 	%rs12, %rs11, %rs2;
	sub.s16 	%rs13, %rs10, %rs12;
	cvt.u32.u16 	%r129, %rs13;
	mul.wide.u16 	%r130, %rs11, 9;
	add.s32 	%r131, %r130, %r129;
	shl.b32 	%r132, %r131, 3;
	add.s32 	%r133, %r114, %r132;
	ld.shared.v2.f32 	{%f493, %f494}, [%r133];
	st.global.v2.f32 	[%rd34], {%f493, %f494};
	add.s32 	%r134, %r5, 1536;
	shl.b32 	%r135, %r134, 4;
	and.b32  	%r136, %r135, 262016;
	add.s32 	%r137, %r136, %r105;
	mul.wide.u32 	%rd35, %r137, 8;
	add.s64 	%rd36, %rd28, %rd35;
	cvt.u16.u32 	%rs14, %r134;
	div.u16 	%rs15, %rs14, %rs2;
	mul.lo.s16 	%rs16, %rs15, %rs2;
	sub.s16 	%rs17, %rs14, %rs16;
	cvt.u32.u16 	%r138, %rs17;
	mul.wide.u16 	%r139, %rs15, 9;
	add.s32 	%r140, %r139, %r138;
	shl.b32 	%r141, %r140, 3;
	add.s32 	%r142, %r114, %r141;
	ld.shared.v2.f32 	{%f495, %f496}, [%r142];
	st.global.v2.f32 	[%rd36], {%f495, %f496};
	add.s32 	%r143, %r5, 2048;
	shl.b32 	%r144, %r143, 4;
	and.b32  	%r145, %r144, 262016;
	add.s32 	%r146, %r145, %r105;
	mul.wide.u32 	%rd37, %r146, 8;
	add.s64 	%rd38, %rd28, %rd37;
	cvt.u16.u32 	%rs18, %r143;
	div.u16 	%rs19, %rs18, %rs2;
	mul.lo.s16 	%rs20, %rs19, %rs2;
	sub.s16 	%rs21, %rs18, %rs20;
	cvt.u32.u16 	%r147, %rs21;
	mul.wide.u16 	%r148, %rs19, 9;
	add.s32 	%r149, %r148, %r147;
	shl.b32 	%r150, %r149, 3;
	add.s32 	%r151, %r114, %r150;
	ld.shared.v2.f32 	{%f497, %f498}, [%r151];
	st.global.v2.f32 	[%rd38], {%f497, %f498};
	add.s32 	%r152, %r5, 2560;
	shl.b32 	%r153, %r152, 4;
	and.b32  	%r154, %r153, 262016;
	add.s32 	%r155, %r154, %r105;
	mul.wide.u32 	%rd39, %r155, 8;
	add.s64 	%rd40, %rd28, %rd39;
	cvt.u16.u32 	%rs22, %r152;
	div.u16 	%rs23, %rs22, %rs2;
	mul.lo.s16 	%rs24, %rs23, %rs2;
	sub.s16 	%rs25, %rs22, %rs24;
	cvt.u32.u16 	%r156, %rs25;
	mul.wide.u16 	%r157, %rs23, 9;
	add.s32 	%r158, %r157, %r156;
	shl.b32 	%r159, %r158, 3;
	add.s32 	%r160, %r114, %r159;
	ld.shared.v2.f32 	{%f499, %f500}, [%r160];
	st.global.v2.f32 	[%rd40], {%f499, %f500};
	add.s32 	%r161, %r5, 3072;
	shl.b32 	%r162, %r161, 4;
	and.b32  	%r163, %r162, 262016;
	add.s32 	%r164, %r163, %r105;
	mul.wide.u32 	%rd41, %r164, 8;
	add.s64 	%rd42, %rd28, %rd41;
	cvt.u16.u32 	%rs26, %r161;
	div.u16 	%rs27, %rs26, %rs2;
	mul.lo.s16 	%rs28, %rs27, %rs2;
	sub.s16 	%rs29, %rs26, %rs28;
	cvt.u32.u16 	%r165, %rs29;
	mul.wide.u16 	%r166, %rs27, 9;
	add.s32 	%r167, %r166, %r165;
	shl.b32 	%r168, %r167, 3;
	add.s32 	%r169, %r114, %r168;
	ld.shared.v2.f32 	{%f501, %f502}, [%r169];
	st.global.v2.f32 	[%rd42], {%f501, %f502};
	add.s32 	%r170, %r5, 3584;
	shl.b32 	%r171, %r170, 4;
	and.b32  	%r172, %r171, 262016;
	add.s32 	%r173, %r172, %r105;
	mul.wide.u32 	%rd43, %r173, 8;
	add.s64 	%rd44, %rd28, %rd43;
	cvt.u16.u32 	%rs30, %r170;
	div.u16 	%rs31, %rs30, %rs2;
	mul.lo.s16 	%rs32, %rs31, %rs2;
	sub.s16 	%rs33, %rs30, %rs32;
	cvt.u32.u16 	%r174, %rs33;
	mul.wide.u16 	%r175, %rs31, 9;
	add.s32 	%r176, %r175, %r174;
	shl.b32 	%r177, %r176, 3;
	add.s32 	%r178, %r114, %r177;
	ld.shared.v2.f32 	{%f503, %f504}, [%r178];
	st.global.v2.f32 	[%rd44], {%f503, %f504};
$L__BB0_16:
	ret;

}


// ===== COMPILED SASS (sm_100) =====

	.target	sm_100

	.elftype	@"ET_EXEC"


//--------------------- .note.nv.tkinfo           --------------------------
	.section	.note.nv.tkinfo,"",@"SHT_NOTE"
	.sectionflags	@"SHF_NOTE_NV_TKINFO"
	.tkinfo
        /*0018*/ 	.word	0x00000002
        /*0030*/ 	.string	""
        /*0030*/ 	.string	"ptxas"
        /*0030*/ 	.string	"Cuda compilation tools, release 13.0, V13.0.88"
        /*0030*/ 	.string	"Build cuda_13.0.r13.0/compiler.36424714_0"
        /*0030*/ 	.string	"-arch sm_100 -m 64 "



//--------------------- .note.nv.cuinfo           --------------------------
	.section	.note.nv.cuinfo,"",@"SHT_NOTE"
	.sectionflags	@"SHF_NOTE_NV_CUINFO"
        /*0018*/ 	.short	0x0002
        /*001a*/ 	.short	0x0064
        /*001c*/ 	.short	0x0082
	.zero		2


//--------------------- .nv.info                  --------------------------
	.section	.nv.info,"",@"SHT_CUDA_INFO"
	.align	4


	//----- nvinfo : EIATTR_REGCOUNT
	.align		4
        /*0000*/ 	.byte	0x04, 0x2f
        /*0002*/ 	.short	(.L_2 - .L_1)
	.align		4
.L_1:
        /*0004*/ 	.word	index@(VkFFT_main_0_1)
        /*0008*/ 	.word	0x0000001f


	//----- nvinfo : EIATTR_FRAME_SIZE
	.align		4
.L_2:
        /*000c*/ 	.byte	0x04, 0x11
        /*000e*/ 	.short	(.L_4 - .L_3)
	.align		4
.L_3:
        /*0010*/ 	.word	index@($__internal_0_$__cuda_sm20_div_u16)
        /*0014*/ 	.word	0x00000000


	//----- nvinfo : EIATTR_FRAME_SIZE
	.align		4
.L_4:
        /*0018*/ 	.byte	0x04, 0x11
        /*001a*/ 	.short	(.L_6 - .L_5)
	.align		4
.L_5:
        /*001c*/ 	.word	index@(VkFFT_main_0_1)
        /*0020*/ 	.word	0x00000000


	//----- nvinfo : EIATTR_MIN_STACK_SIZE
	.align		4
.L_6:
        /*0024*/ 	.byte	0x04, 0x12
        /*0026*/ 	.short	(.L_8 - .L_7)
	.align		4
.L_7:
        /*0028*/ 	.word	index@(VkFFT_main_0_1)
        /*002c*/ 	.word	0x00000000
.L_8:


//--------------------- .nv.compat                --------------------------
	.section	.nv.compat,"",@"SHT_CUDA_COMPAT_INFO"
	.align	4
        /*0000*/ 	.byte	0x02, 0x09, 0x00, 0x00, 0x02, 0x02, 0x01, 0x00, 0x02, 0x05, 0x05, 0x00, 0x03, 0x07, 0x01, 0x01
        /*0010*/ 	.byte	0x02, 0x03, 0x00, 0x00, 0x02, 0x06, 0x01, 0x00, 0x04, 0x0b, 0x08, 0x00, 0x01, 0x00, 0x00, 0x00
        /*0020*/ 	.byte	0x00, 0x00, 0x00, 0x00


//--------------------- .nv.info.VkFFT_main_0_1   --------------------------
	.section	.nv.info.VkFFT_main_0_1,"",@"SHT_CUDA_INFO"
	.sectionflags	@""
	.align	4


	//----- nvinfo : EIATTR_CUDA_API_VERSION
	.align		4
        /*0000*/ 	.byte	0x04, 0x37
        /*0002*/ 	.short	(.L_10 - .L_9)
.L_9:
        /*0004*/ 	.word	0x00000082


	//----- nvinfo : EIATTR_KPARAM_INFO
	.align		4
.L_10:
        /*0008*/ 	.byte	0x04, 0x17
        /*000a*/ 	.short	(.L_12 - .L_11)
.L_11:
        /*000c*/ 	.word	0x00000000
        /*0010*/ 	.short	0x0002
        /*0012*/ 	.short	0x0010
        /*0014*/ 	.byte	0x00, 0xf5, 0x21, 0x00


	//----- nvinfo : EIATTR_KPARAM_INFO
	.align		4
.L_12:
        /*0018*/ 	.byte	0x04, 0x17
        /*001a*/ 	.short	(.L_14 - .L_13)
.L_13:
        /*001c*/ 	.word	0x00000000
        /*0020*/ 	.short	0x0001
        /*0022*/ 	.short	0x0008
        /*0024*/ 	.byte	0x00, 0xf5, 0x21, 0x00


	//----- nvinfo : EIATTR_KPARAM_INFO
	.align		4
.L_14:
        /*0028*/ 	.byte	0x04, 0x17
        /*002a*/ 	.short	(.L_16 - .L_15)
.L_15:
        /*002c*/ 	.word	0x00000000
        /*0030*/ 	.short	0x0000
        /*0032*/ 	.short	0x0000
        /*0034*/ 	.byte	0x00, 0xf5, 0x21, 0x00


	//----- nvinfo : EIATTR_SPARSE_MMA_MASK
	.align		4
.L_16:
        /*0038*/ 	.byte	0x03, 0x50
        /*003a*/ 	.short	0x0000


	//----- nvinfo : EIATTR_MAXREG_COUNT
	.align		4
        /*003c*/ 	.byte	0x03, 0x1b
        /*003e*/ 	.short	0x0080


	//----- nvinfo : EIATTR_NUM_BARRIERS
	.align		4
        /*0040*/ 	.byte	0x02, 0x4c
        /*0042*/ 	.byte	0x01
	.zero		1


	//----- nvinfo : EIATTR_MERCURY_ISA_VERSION
	.align		4
        /*0044*/ 	.byte	0x03, 0x5f
        /*0046*/ 	.short	0x0101


	//----- nvinfo : EIATTR_VRC_CTA_INIT_COUNT
	.align		4
        /*0048*/ 	.byte	0x02, 0x4a
	.zero		1
	.zero		1


	//----- nvinfo : EIATTR_EXIT_INSTR_OFFSETS
	.align		4
        /*004c*/ 	.byte	0x04, 0x1c
        /*004e*/ 	.short	(.L_18 - .L_17)


	//   ....[0]....
.L_17:
        /*0050*/ 	.word	0x00002050


	//   ....[1]....
        /*0054*/ 	.word	0x00002bb0


	//----- nvinfo : EIATTR_MAX_THREADS
	.align		4
.L_18:
        /*0058*/ 	.byte	0x04, 0x05
        /*005a*/ 	.short	(.L_20 - .L_19)
.L_19:
        /*005c*/ 	.word	0x00000200
        /*0060*/ 	.word	0x00000001
        /*0064*/ 	.word	0x00000001


	//----- nvinfo : EIATTR_CRS_STACK_SIZE
	.align		4
.L_20:
        /*0068*/ 	.byte	0x04, 0x1e
        /*006a*/ 	.short	(.L_22 - .L_21)
.L_21:
        /*006c*/ 	.word	0x00000000


	//----- nvinfo : EIATTR_CBANK_PARAM_SIZE
	.align		4
.L_22:
        /*0070*/ 	.byte	0x03, 0x19
        /*0072*/ 	.short	0x0018


	//----- nvinfo : EIATTR_PARAM_CBANK
	.align		4
        /*0074*/ 	.byte	0x04, 0x0a
        /*0076*/ 	.short	(.L_24 - .L_23)
	.align		4
.L_23:
        /*0078*/ 	.word	index@(.nv.constant0.VkFFT_main_0_1)
        /*007c*/ 	.short	0x0380
        /*007e*/ 	.short	0x0018


	//----- nvinfo : EIATTR_SW_WAR
	.align		4
.L_24:
        /*0080*/ 	.byte	0x04, 0x36
        /*0082*/ 	.short	(.L_26 - .L_25)
.L_25:
        /*0084*/ 	.word	0x00000008
.L_26:


//--------------------- .nv.callgraph             --------------------------
	.section	.nv.callgraph,"",@"SHT_CUDA_CALLGRAPH"
	.align	4
	.sectionentsize	8
	.align		4
        /*0000*/ 	.word	0x00000000
	.align		4
        /*0004*/ 	.word	0xffffffff
	.align		4
        /*0008*/ 	.word	0x00000000
	.align		4
        /*000c*/ 	.word	0xfffffffe
	.align		4
        /*0010*/ 	.word	0x00000000
	.align		4
        /*0014*/ 	.word	0xfffffffd
	.align		4
        /*0018*/ 	.word	0x00000000
	.align		4
        /*001c*/ 	.word	0xfffffffc


//--------------------- .nv.constant3             --------------------------
	.section	.nv.constant3,"a",@progbits
	.align	4
.nv.constant3:
	.type		consts,@object
	.size		consts,(.L_0 - consts)
consts:
	.zero		12
.L_0:


//--------------------- .text.VkFFT_main_0_1      --------------------------
	.section	.text.VkFFT_main_0_1,"ax",@progbits
	.align	128
        .global         VkFFT_main_0_1
        .type           VkFFT_main_0_1,@function
        .size           VkFFT_main_0_1,(.L_x_15 - VkFFT_main_0_1)
        .other          VkFFT_main_0_1,@"STO_CUDA_ENTRY STV_DEFAULT"
VkFFT_main_0_1:
.text.VkFFT_main_0_1:
[----:B------:R-:W-:Y:S01]  /*0000*/  LDC R1, c[0x0][0x37c] ;  /* 0x0000df00ff017b82 */ /* 0x000fe20000000800 */
[----:B------:R-:W0:Y:S01]  /*0010*/  S2R R0, SR_CTAID.X ;  /* 0x0000000000007919 */ /* 0x000e220000002500 */
[----:B------:R-:W1:Y:S01]  /*0020*/  LDCU.64 UR6, c[0x0][0x358] ;  /* 0x00006b00ff0677ac */ /* 0x000e620008000a00 */
[----:B------:R-:W-:Y:S01]  /*0030*/  BSSY.RECONVERGENT B0, `(.L_x_0) ;  /* 0x0000053000007945 */ /* 0x000fe20003800200 */
[----:B------:R-:W-:Y:S01]  /*0040*/  HFMA2 R7, -RZ, RZ, 0, 0 ;  /* 0x00000000ff077431 */ /* 0x000fe200000001ff */
[----:B------:R-:W2:Y:S01]  /*0050*/  S2R R2, SR_TID.Y ;  /* 0x0000000000027919 */ /* 0x000ea20000002200 */
[----:B------:R-:W3:Y:S01]  /*0060*/  S2R R3, SR_TID.X ;  /* 0x0000000000037919 */ /* 0x000ee20000002100 */
[----:B0-----:R-:W-:Y:S02]  /*0070*/  ISETP.NE.AND P0, PT, R0, 0x10, PT ;  /* 0x000000100000780c */ /* 0x001fe40003f05270 */
[----:B--2---:R-:W-:Y:S02]  /*0080*/  SHF.L.U32 R4, R2, 0x3, RZ ;  /* 0x0000000302047819 */ /* 0x004fe400000006ff */
[----:B------:R-:W-:-:S02]  /*0090*/  SEL R11, RZ, 0x200, !P0 ;  /* 0x00000200ff0b7807 */ /* 0x000fc40004000000 */
[-C--:B---3--:R-:W-:Y:S02]  /*00a0*/  IADD3 R5, PT, PT, R4, R3.reuse, RZ ;  /* 0x0000000304057210 */ /* 0x088fe40007ffe0ff */
[----:B------:R-:W-:Y:S02]  /*00b0*/  LEA R6, R0, R3, 0x3 ;  /* 0x0000000300067211 */ /* 0x000fe400078e18ff */
[----:B------:R-:W-:Y:S02]  /*00c0*/  ISETP.GE.U32.AND P1, PT, R5, R11, PT ;  /* 0x0000000b0500720c */ /* 0x000fe40003f26070 */
[----:B------:R-:W-:-:S04]  /*00d0*/  SHF.L.U32 R6, R6, 0x9, RZ ;  /* 0x0000000906067819 */ /* 0x000fc800000006ff */
[----:B------:R-:W-:-:S07]  /*00e0*/  ISETP.GT.U32.AND P0, PT, R6, 0xffff, PT ;  /* 0x0000ffff0600780c */ /* 0x000fce0003f04070 */
[----:B-1----:R-:W-:Y:S06]  /*00f0*/  @P1 BRA `(.L_x_1) ;  /* 0x0000000400181947 */ /* 0x002fec0003800000 */
[----:B------:R-:W0:Y:S01]  /*0100*/  LDC.64 R12, c[0x0][0x380] ;  /* 0x0000e000ff0c7b82 */ /* 0x000e220000000a00 */
[----:B------:R-:W-:Y:S02]  /*0110*/  LOP3.LUT R6, R5, 0x1e00, RZ, 0xc0, !PT ;  /* 0x00001e0005067812 */ /* 0x000fe400078ec0ff */
[-C--:B------:R-:W-:Y:S02]  /*0120*/  LEA R25, R0, R5.reuse, 0xc ;  /* 0x0000000500197211 */ /* 0x080fe400078e60ff */
[----:B------:R-:W-:Y:S02]  /*0130*/  IADD3 R10, PT, PT, R11, R5, RZ ;  /* 0x000000050b0a7210 */ /* 0x000fe40007ffe0ff */
[----:B------:R-:W-:Y:S02]  /*0140*/  IADD3 R17, PT, PT, R6, R25, RZ ;  /* 0x0000001906117210 */ /* 0x000fe40007ffe0ff */
[----:B------:R-:W-:-:S04]  /*0150*/  LOP3.LUT R6, R10, 0x3e00, RZ, 0xc0, !PT ;  /* 0x00003e000a067812 */ /* 0x000fc800078ec0ff */
[----:B------:R-:W-:Y:S01]  /*0160*/  IADD3 R15, PT, PT, R25, R6, RZ ;  /* 0x00000006190f7210 */ /* 0x000fe20007ffe0ff */
[----:B0-----:R-:W-:-:S04]  /*0170*/  IMAD.WIDE.U32 R16, R17, 0x8, R12 ;  /* 0x0000000811107825 */ /* 0x001fc800078e000c */
[----:B------:R-:W-:Y:S02]  /*0180*/  IMAD.WIDE.U32 R14, R15, 0x8, R12 ;  /* 0x000000080f0e7825 */ /* 0x000fe400078e000c */
[----:B------:R-:W2:Y:S04]  /*0190*/  LDG.E.64 R16, desc[UR6][R16.64] ;  /* 0x0000000610107981 */ /* 0x000ea8000c1e1b00 */
[----:B------:R-:W3:Y:S01]  /*01a0*/  LDG.E.64 R14, desc[UR6][R14.64] ;  /* 0x000000060e0e7981 */ /* 0x000ee2000c1e1b00 */
[----:B------:R-:W0:Y:S01]  /*01b0*/  S2UR UR5, SR_CgaCtaId ;  /* 0x00000000000579c3 */ /* 0x000e220000008800 */
[----:B------:R-:W-:Y:S01]  /*01c0*/  IADD3 R6, PT, PT, R11, R10, RZ ;  /* 0x0000000a0b067210 */ /* 0x000fe20007ffe0ff */
[----:B------:R-:W-:Y:S01]  /*01d0*/  UMOV UR4, 0x400 ;  /* 0x0000040000047882 */ /* 0x000fe20000000000 */
[----:B------:R-:W-:-:S02]  /*01e0*/  SHF.R.U32.HI R8, RZ, 0x9, R5 ;  /* 0x00000009ff087819 */ /* 0x000fc40000011605 */
[----:B------:R-:W-:Y:S02]  /*01f0*/  LEA R23, R5, R5, 0x3 ;  /* 0x0000000505177211 */ /* 0x000fe400078e18ff */
[C---:B------:R-:W-:Y:S02]  /*0200*/  IADD3 R22, PT, PT, R11.reuse, R6, RZ ;  /* 0x000000060b167210 */ /* 0x040fe40007ffe0ff */
[----:B------:R-:W-:Y:S01]  /*0210*/  LEA.HI R10, R10, R23, RZ, 0x17 ;  /* 0x000000170a0a7211 */ /* 0x000fe200078fb8ff */
[----:B------:R-:W-:Y:S01]  /*0220*/  IMAD R8, R8, -0x11ff, R23 ;  /* 0xffffee0108087824 */ /* 0x000fe200078e0217 */
[----:B------:R-:W-:-:S04]  /*0230*/  IADD3 R24, PT, PT, R11, R22, RZ ;  /* 0x000000160b187210 */ /* 0x000fc80007ffe0ff */
[C---:B------:R-:W-:Y:S02]  /*0240*/  IADD3 R9, PT, PT, R11.reuse, R24, RZ ;  /* 0x000000180b097210 */ /* 0x040fe40007ffe0ff */
[----:B------:R-:W-:Y:S02]  /*0250*/  LOP3.LUT R28, R24, 0x3e00, RZ, 0xc0, !PT ;  /* 0x00003e00181c7812 */ /* 0x000fe400078ec0ff */
[----:B------:R-:W-:Y:S02]  /*0260*/  IADD3 R26, PT, PT, R11, R9, RZ ;  /* 0x000000090b1a7210 */ /* 0x000fe40007ffe0ff */
[----:B------:R-:W-:Y:S01]  /*0270*/  LOP3.LUT R27, R9, 0x3e00, RZ, 0xc0, !PT ;  /* 0x00003e00091b7812 */ /* 0x000fe200078ec0ff */
[----:B0-----:R-:W-:-:S03]  /*0280*/  ULEA UR4, UR5, UR4, 0x18 ;  /* 0x0000000405047291 */ /* 0x001fc6000f8ec0ff */
[----:B------:R-:W-:-:S03]  /*0290*/  IADD3 R27, PT, PT, R25, R27, RZ ;  /* 0x0000001b191b7210 */ /* 0x000fc60007ffe0ff */
[----:B------:R-:W-:Y:S02]  /*02a0*/  LEA R18, R8, UR4, 0x3 ;  /* 0x0000000408127c11 */ /* 0x000fe4000f8e18ff */
[----:B------:R-:W-:Y:S02]  /*02b0*/  LOP3.LUT R8, R6, 0x3e00, RZ, 0xc0, !PT ;  /* 0x00003e0006087812 */ /* 0x000fe400078ec0ff */
[----:B------:R-:W-:Y:S02]  /*02c0*/  LEA R20, R10, UR4, 0x3 ;  /* 0x000000040a147c11 */ /* 0x000fe4000f8e18ff */
[----:B------:R-:W-:Y:S02]  /*02d0*/  LOP3.LUT R10, R22, 0x3e00, RZ, 0xc0, !PT ;  /* 0x00003e00160a7812 */ /* 0x000fe400078ec0ff */
[----:B------:R-:W-:Y:S02]  /*02e0*/  IADD3 R21, PT, PT, R25, R8, RZ ;  /* 0x0000000819157210 */ /* 0x000fe40007ffe0ff */
[----:B------:R-:W-:-:S02]  /*02f0*/  IADD3 R8, PT, PT, R11, R26, RZ ;  /* 0x0000001a0b087210 */ /* 0x000fc40007ffe0ff */
[----:B------:R-:W-:Y:S01]  /*0300*/  IADD3 R19, PT, PT, R25, R10, RZ ;  /* 0x0000000a19137210 */ /* 0x000fe20007ffe0ff */
[----:B------:R-:W-:Y:S01]  /*0310*/  IMAD.WIDE.U32 R10, R21, 0x8, R12 ;  /* 0x00000008150a7825 */ /* 0x000fe200078e000c */
[----:B------:R-:W-:-:S04]  /*0320*/  LOP3.LUT R21, R26, 0x3e00, RZ, 0xc0, !PT ;  /* 0x00003e001a157812 */ /* 0x000fc800078ec0ff */
[----:B------:R-:W-:Y:S01]  /*0330*/  IADD3 R21, PT, PT, R25, R21, RZ ;  /* 0x0000001519157210 */ /* 0x000fe20007ffe0ff */
[----:B------:R-:W4:Y:S04]  /*0340*/  LDG.E.64 R10, desc[UR6][R10.64] ;  /* 0x000000060a0a7981 */ /* 0x000f28000c1e1b00 */
[----:B--2---:R0:W-:Y:S04]  /*0350*/  STS.64 [R18], R16 ;  /* 0x0000001012007388 */ /* 0x0041e80000000a00 */
[----:B---3--:R1:W-:Y:S01]  /*0360*/  STS.64 [R20], R14 ;  /* 0x0000000e14007388 */ /* 0x0083e20000000a00 */
[----:B0-----:R-:W-:-:S02]  /*0370*/  LOP3.LUT R16, R8, 0x3e00, RZ, 0xc0, !PT ;  /* 0x00003e0008107812 */ /* 0x001fc400078ec0ff */
[C---:B------:R-:W-:Y:S02]  /*0380*/  IADD3 R17, PT, PT, R25.reuse, R28, RZ ;  /* 0x0000001c19117210 */ /* 0x040fe40007ffe0ff */
[----:B------:R-:W-:Y:S01]  /*0390*/  IADD3 R25, PT, PT, R25, R16, RZ ;  /* 0x0000001019197210 */ /* 0x000fe20007ffe0ff */
[----:B-1----:R-:W-:-:S04]  /*03a0*/  IMAD.WIDE.U32 R14, R19, 0x8, R12 ;  /* 0x00000008130e7825 */ /* 0x002fc800078e000c */
[--C-:B------:R-:W-:Y:S02]  /*03b0*/  IMAD.WIDE.U32 R16, R17, 0x8, R12.reuse ;  /* 0x0000000811107825 */ /* 0x100fe400078e000c */
[----:B------:R-:W2:Y:S02]  /*03c0*/  LDG.E.64 R14, desc[UR6][R14.64] ;  /* 0x000000060e0e7981 */ /* 0x000ea4000c1e1b00 */
[--C-:B------:R-:W-:Y:S02]  /*03d0*/  IMAD.WIDE.U32 R18, R27, 0x8, R12.reuse ;  /* 0x000000081b127825 */ /* 0x100fe400078e000c */
[----:B------:R-:W3:Y:S02]  /*03e0*/  LDG.E.64 R16, desc[UR6][R16.64] ;  /* 0x0000000610107981 */ /* 0x000ee4000c1e1b00 */
[--C-:B------:R-:W-:Y:S02]  /*03f0*/  IMAD.WIDE.U32 R20, R21, 0x8, R12.reuse ;  /* 0x0000000815147825 */ /* 0x100fe400078e000c */
[----:B------:R-:W5:Y:S02]  /*0400*/  LDG.E.64 R18, desc[UR6][R18.64] ;  /* 0x0000000612127981 */ /* 0x000f64000c1e1b00 */
[----:B------:R-:W-:-:S02]  /*0410*/  IMAD.WIDE.U32 R12, R25, 0x8, R12 ;  /* 0x00000008190c7825 */ /* 0x000fc400078e000c */
[----:B------:R-:W5:Y:S04]  /*0420*/  LDG.E.64 R20, desc[UR6][R20.64] ;  /* 0x0000000614147981 */ /* 0x000f68000c1e1b00 */
[----:B------:R-:W5:Y:S01]  /*0430*/  LDG.E.64 R12, desc[UR6][R12.64] ;  /* 0x000000060c0c7981 */ /* 0x000f62000c1e1b00 */
[-C--:B------:R-:W-:Y:S02]  /*0440*/  LEA.HI R6, R6, R23.reuse, RZ, 0x17 ;  /* 0x0000001706067211 */ /* 0x080fe400078fb8ff */
[-C--:B------:R-:W-:Y:S02]  /*0450*/  LEA.HI R22, R22, R23.reuse, RZ, 0x17 ;  /* 0x0000001716167211 */ /* 0x080fe400078fb8ff */
[-C--:B------:R-:W-:Y:S02]  /*0460*/  LEA.HI R24, R24, R23.reuse, RZ, 0x17 ;  /* 0x0000001718187211 */ /* 0x080fe400078fb8ff */
[----:B------:R-:W-:-:S02]  /*0470*/  LEA.HI R9, R9, R23, RZ, 0x17 ;  /* 0x0000001709097211 */ /* 0x000fc400078fb8ff */
[----:B------:R-:W-:Y:S02]  /*0480*/  LEA R6, R6, UR4, 0x3 ;  /* 0x0000000406067c11 */ /* 0x000fe4000f8e18ff */
[-C--:B------:R-:W-:Y:S02]  /*0490*/  LEA.HI R26, R26, R23.reuse, RZ, 0x17 ;  /* 0x000000171a1a7211 */ /* 0x080fe400078fb8ff */
[----:B------:R-:W-:Y:S02]  /*04a0*/  LEA.HI R8, R8, R23, RZ, 0x17 ;  /* 0x0000001708087211 */ /* 0x000fe400078fb8ff */
[----:B------:R-:W-:Y:S02]  /*04b0*/  LEA R22, R22, UR4, 0x3 ;  /* 0x0000000416167c11 */ /* 0x000fe4000f8e18ff */
[----:B------:R-:W-:Y:S02]  /*04c0*/  LEA R24, R24, UR4, 0x3 ;  /* 0x0000000418187c11 */ /* 0x000fe4000f8e18ff */
[----:B------:R-:W-:Y:S01]  /*04d0*/  LEA R9, R9, UR4, 0x3 ;  /* 0x0000000409097c11 */ /* 0x000fe2000f8e18ff */
[----:B----4-:R0:W-:Y:S01]  /*04e0*/  STS.64 [R6], R10 ;  /* 0x0000000a06007388 */ /* 0x0101e20000000a00 */
[----:B------:R-:W-:-:S02]  /*04f0*/  LEA R26, R26, UR4, 0x3 ;  /* 0x000000041a1a7c11 */ /* 0x000fc4000f8e18ff */
[----:B------:R-:W-:Y:S01]  /*0500*/  LEA R8, R8, UR4, 0x3 ;  /* 0x0000000408087c11 */ /* 0x000fe2000f8e18ff */
[----:B--2---:R0:W-:Y:S04]  /*0510*/  STS.64 [R22], R14 ;  /* 0x0000000e16007388 */ /* 0x0041e80000000a00 */
[----:B---3--:R0:W-:Y:S04]  /*0520*/  STS.64 [R24], R16 ;  /* 0x0000001018007388 */ /* 0x0081e80000000a00 */
[----:B-----5:R0:W-:Y:S04]  /*0530*/  STS.64 [R9], R18 ;  /* 0x0000001209007388 */ /* 0x0201e80000000a00 */
[----:B------:R0:W-:Y:S04]  /*0540*/  STS.64 [R26], R20 ;  /* 0x000000141a007388 */ /* 0x0001e80000000a00 */
[----:B------:R0:W-:Y:S02]  /*0550*/  STS.64 [R8], R12 ;  /* 0x0000000c08007388 */ /* 0x0001e40000000a00 */
.L_x_1:
[----:B------:R-:W-:Y:S05]  /*0560*/  BSYNC.RECONVERGENT B0 ;  /* 0x0000000000007941 */ /* 0x000fea0003800200 */
.L_x_0:
[----:B------:R-:W-:Y:S01]  /*0570*/  BAR.SYNC.DEFER_BLOCKING 0x0 ;  /* 0x0000000000007b1d */ /* 0x000fe20000010000 */
[----:B0-----:R-:W-:Y:S02]  /*0580*/  MOV R6, RZ ;  /* 0x000000ff00067202 */ /* 0x001fe40000000f00 */
[----:B------:R-:W-:Y:S02]  /*0590*/  CS2R R10, SRZ ;  /* 0x00000000000a7805 */ /* 0x000fe4000001ff00 */
[----:B------:R-:W-:Y:S02]  /*05a0*/  CS2R R14, SRZ ;  /* 0x00000000000e7805 */ /* 0x000fe4000001ff00 */
[----:B------:R-:W-:Y:S02]  /*05b0*/  CS2R R20, SRZ ;  /* 0x0000000000147805 */ /* 0x000fe4000001ff00 */
[----:B------:R-:W-:Y:S01]  /*05c0*/  CS2R R18, SRZ ;  /* 0x0000000000127805 */ /* 0x000fe2000001ff00 */
[----:B------:R-:W-:Y:S01]  /*05d0*/  BSSY.RECONVERGENT B0, `(.L_x_2) ;  /* 0x000007a000007945 */ /* 0x000fe20003800200 */
[----:B------:R-:W-:-:S02]  /*05e0*/  LOP3.LUT P1, RZ, R0, 0x1ffffff0, RZ, 0xc0, !PT ;  /* 0x1ffffff000ff7812 */ /* 0x000fc4000782c0ff */
[----:B------:R-:W-:Y:S02]  /*05f0*/  CS2R R12, SRZ ;  /* 0x00000000000c7805 */ /* 0x000fe4000001ff00 */
[----:B------:R-:W-:Y:S02]  /*0600*/  CS2R R16, SRZ ;  /* 0x0000000000107805 */ /* 0x000fe4000001ff00 */
[----:B------:R-:W-:Y:S01]  /*0610*/  CS2R R8, SRZ ;  /* 0x0000000000087805 */ /* 0x000fe2000001ff00 */
[----:B------:R-:W-:Y:S06]  /*0620*/  @P0 BRA `(.L_x_3) ;  /* 0x0000000400d00947 */ /* 0x000fec0003800000 */
[----:B------:R-:W0:Y:S02]  /*0630*/  LDC.64 R8, c[0x0][0x390] ;  /* 0x0000e400ff087b82 */ /* 0x000e240000000a00 */
[----:B0-----:R-:W2:Y:S04]  /*0640*/  LDG.E.64 R16, desc[UR6][R8.64] ;  /* 0x0000000608107981 */ /* 0x001ea8000c1e1b00 */
[----:B------:R-:W3:Y:S04]  /*0650*/  LDG.E.64 R14, desc[UR6][R8.64+0x8] ;  /* 0x00000806080e7981 */ /* 0x000ee8000c1e1b00 */
[----:B------:R0:W4:Y:S01]  /*0660*/  LDG.E.64 R10, desc[UR6][R8.64+0x10] ;  /* 0x00001006080a7981 */ /* 0x000122000c1e1b00 */
[----:B------:R-:W1:Y:S01]  /*0670*/  S2UR UR5, SR_CgaCtaId ;  /* 0x00000000000579c3 */ /* 0x000e620000008800 */
[----:B------:R-:W-:Y:S01]  /*0680*/  UMOV UR4, 0x400 ;  /* 0x0000040000047882 */ /* 0x000fe20000000000 */
[----:B------:R-:W-:Y:S01]  /*0690*/  IADD3 R24, PT, PT, R5, R2, RZ ;  /* 0x0000000205187210 */ /* 0x000fe20007ffe0ff */
[----:B-1----:R-:W-:-:S06]  /*06a0*/  ULEA UR4, UR5, UR4, 0x18 ;  /* 0x0000000405047291 */ /* 0x002fcc000f8ec0ff */
[----:B------:R-:W-:-:S05]  /*06b0*/  LEA R24, R24, UR4, 0x3 ;  /* 0x0000000418187c11 */ /* 0x000fca000f8e18ff */
[----:B------:R-:W2:Y:S04]  /*06c0*/  LDS.64 R22, [R24+0x4800] ;  /* 0x0048000018167984 */ /* 0x000ea80000000a00 */
[----:B------:R-:W-:Y:S04]  /*06d0*/  LDS.64 R18, [R24+0x5a00] ;  /* 0x005a000018127984 */ /* 0x000fe80000000a00 */
[----:B------:R-:W1:Y:S04]  /*06e0*/  LDS.64 R20, [R24+0x6c00] ;  /* 0x006c000018147984 */ /* 0x000e680000000a00 */
[----:B------:R-:W5:Y:S04]  /*06f0*/  LDS.64 R6, [R24+0x7e00] ;  /* 0x007e000018067984 */ /* 0x000f680000000a00 */
[----:B------:R-:W5:Y:S04]  /*0700*/  LDS.64 R12, [R24+0x2400] ;  /* 0x00240000180c7984 */ /* 0x000f680000000a00 */
[----:B0-----:R-:W0:Y:S01]  /*0710*/  LDS.64 R8, [R24+0x3600] ;  /* 0x0036000018087984 */ /* 0x001e220000000a00 */
[-C--:B--2---:R-:W-:Y:S01]  /*0720*/  FMUL R25, R23, R17.reuse ;  /* 0x0000001117197220 */ /* 0x084fe20000400000 */
[-C--:B------:R-:W-:Y:S01]  /*0730*/  FMUL R26, R22, R17.reuse ;  /* 0x00000011161a7220 */ /* 0x080fe20000400000 */
[-C--:B-1----:R-:W-:Y:S01]  /*0740*/  FMUL R27, R21, R17.reuse ;  /* 0x00000011151b7220 */ /* 0x082fe20000400000 */
[-C--:B-----5:R-:W-:Y:S01]  /*0750*/  FMUL R28, R6, R17.reuse ;  /* 0x00000011061c7220 */ /* 0x0a0fe20000400000 */
[-C--:B------:R-:W-:Y:S01]  /*0760*/  FFMA R25, R22, R16.reuse, -R25 ;  /* 0x0000001016197223 */ /* 0x080fe20000000819 */
[-C--:B------:R-:W-:Y:S01]  /*0770*/  FFMA R22, R23, R16.reuse, R26 ;  /* 0x0000001017167223 */ /* 0x080fe2000000001a */
[-C--:B------:R-:W-:Y:S01]  /*0780*/  FMUL R23, R19, R17.reuse ;  /* 0x0000001113177220 */ /* 0x080fe20000400000 */
[----:B------:R-:W-:Y:S01]  /*0790*/  FMUL R26, R18, R17 ;  /* 0x00000011121a7220 */ /* 0x000fe20000400000 */
[----:B------:R-:W-:-:S02]  /*07a0*/  FFMA R27, R20, R16, -R27 ;  /* 0x00000010141b7223 */ /* 0x000fc4000000081b */
[-C--:B------:R-:W-:Y:S01]  /*07b0*/  FFMA R23, R18, R16.reuse, -R23 ;  /* 0x0000001012177223 */ /* 0x080fe20000000817 */
[----:B------:R-:W-:Y:S01]  /*07c0*/  FFMA R26, R19, R16, R26 ;  /* 0x00000010131a7223 */ /* 0x000fe2000000001a */
[-C--:B------:R-:W-:Y:S01]  /*07d0*/  FMUL R18, R20, R17.reuse ;  /* 0x0000001114127220 */ /* 0x080fe20000400000 */
[----:B------:R-:W-:-:S03]  /*07e0*/  FMUL R19, R7, R17 ;  /* 0x0000001107137220 */ /* 0x000fc60000400000 */
[-C--:B------:R-:W-:Y:S01]  /*07f0*/  FFMA R20, R21, R16.reuse, R18 ;  /* 0x0000001015147223 */ /* 0x080fe20000000012 */
[-C--:B------:R-:W-:Y:S01]  /*0800*/  FFMA R17, R6, R16.reuse, -R19 ;  /* 0x0000001006117223 */ /* 0x080fe20000000813 */
[----:B------:R-:W-:Y:S01]  /*0810*/  FFMA R16, R7, R16, R28 ;  /* 0x0000001007107223 */ /* 0x000fe2000000001c */
[----:B------:R-:W1:Y:S01]  /*0820*/  LDS.64 R18, [R24+0x1200] ;  /* 0x0012000018127984 */ /* 0x000e620000000a00 */
[C-C-:B------:R-:W-:Y:S01]  /*0830*/  FADD R21, R13.reuse, -R20.reuse ;  /* 0x800000140d157221 */ /* 0x140fe20000000000 */
[----:B------:R-:W-:Y:S01]  /*0840*/  FADD R13, R13, R20 ;  /* 0x000000140d0d7221 */ /* 0x000fe20000000000 */
[C-C-:B0-----:R-:W-:Y:S01]  /*0850*/  FADD R7, R8.reuse, -R17.reuse ;  /* 0x8000001108077221 */ /* 0x141fe20000000000 */
[----:B------:R-:W-:Y:S01]  /*0860*/  FADD R8, R8, R17 ;  /* 0x0000001108087221 */ /* 0x000fe20000000000 */
[C-C-:B------:R-:W-:Y:S01]  /*0870*/  FADD R6, R12.reuse, -R27.reuse ;  /* 0x8000001b0c067221 */ /* 0x140fe20000000000 */
[C-C-:B------:R-:W-:Y:S01]  /*0880*/  FADD R17, R9.reuse, -R16.reuse ;  /* 0x8000001009117221 */ /* 0x140fe20000000000 */
[----:B------:R-:W-:Y:S01]  /*0890*/  FADD R12, R12, R27 ;  /* 0x0000001b0c0c7221 */ /* 0x000fe20000000000 */
[----:B------:R-:W-:Y:S01]  /*08a0*/  FADD R16, R9, R16 ;  /* 0x0000001009107221 */ /* 0x000fe20000000000 */
[----:B---3--:R-:W-:-:S02]  /*08b0*/  FMUL R9, R13, R15 ;  /* 0x0000000f0d097220 */ /* 0x008fc40000400000 */
[-C--:B------:R-:W-:Y:S01]  /*08c0*/  FMUL R20, R12, R15.reuse ;  /* 0x0000000f0c147220 */ /* 0x080fe20000400000 */
[-C--:B------:R-:W-:Y:S01]  /*08d0*/  FMUL R27, R16, R15.reuse ;  /* 0x0000000f101b7220 */ /* 0x080fe20000400000 */
[-C--:B------:R-:W-:Y:S01]  /*08e0*/  FFMA R12, R12, R14.reuse, -R9 ;  /* 0x0000000e0c0c7223 */ /* 0x080fe20000000809 */
[CC--:B------:R-:W-:Y:S01]  /*08f0*/  FMUL R9, R8.reuse, R15.reuse ;  /* 0x0000000f08097220 */ /* 0x0c0fe20000400000 */
[-C--:B------:R-:W-:Y:S01]  /*0900*/  FFMA R13, R13, R14.reuse, R20 ;  /* 0x0000000e0d0d7223 */ /* 0x080fe20000000014 */
[-C--:B------:R-:W-:Y:S01]  /*0910*/  FFMA R27, R8, R14.reuse, -R27 ;  /* 0x0000000e081b7223 */ /* 0x080fe2000000081b */
[-C--:B------:R-:W-:Y:S01]  /*0920*/  FMUL R20, R17, R14.reuse ;  /* 0x0000000e11147220 */ /* 0x080fe20000400000 */
[-C--:B------:R-:W-:Y:S01]  /*0930*/  FFMA R16, R16, R14.reuse, R9 ;  /* 0x0000000e10107223 */ /* 0x080fe20000000009 */
[C---:B------:R-:W-:Y:S01]  /*0940*/  FMUL R9, R21.reuse, R14 ;  /* 0x0000000e15097220 */ /* 0x040fe20000400000 */
[-C--:B------:R-:W-:Y:S01]  /*0950*/  FMUL R21, R21, R15.reuse ;  /* 0x0000000f15157220 */ /* 0x080fe20000400000 */
[----:B------:R-:W-:-:S02]  /*0960*/  FFMA R20, R7, -R15, -R20 ;  /* 0x8000000f07147223 */ /* 0x000fc40000000814 */
[CC--:B------:R-:W-:Y:S01]  /*0970*/  FFMA R9, R6.reuse, -R15.reuse, -R9 ;  /* 0x8000000f06097223 */ /* 0x0c0fe20000000809 */
[----:B------:R-:W-:Y:S01]  /*0980*/  FFMA R8, R6, R14, -R21 ;  /* 0x0000000e06087223 */ /* 0x000fe20000000815 */
[----:B------:R-:W-:-:S04]  /*0990*/  FMUL R21, R17, R15 ;  /* 0x0000000f11157220 */ /* 0x000fc80000400000 */
[----:B------:R-:W-:Y:S01]  /*09a0*/  FFMA R21, R7, R14, -R21 ;  /* 0x0000000e07157223 */ /* 0x000fe20000000815 */
[C-C-:B-1----:R-:W-:Y:S01]  /*09b0*/  FADD R6, R18.reuse, R23.reuse ;  /* 0x0000001712067221 */ /* 0x142fe20000000000 */
[C-C-:B------:R-:W-:Y:S01]  /*09c0*/  FADD R28, R19.reuse, -R26.reuse ;  /* 0x8000001a131c7221 */ /* 0x140fe20000000000 */
[----:B------:R-:W-:Y:S01]  /*09d0*/  FADD R19, R19, R26 ;  /* 0x0000001a13137221 */ /* 0x000fe20000000000 */
[----:B------:R-:W-:Y:S01]  /*09e0*/  FADD R23, R18, -R23 ;  /* 0x8000001712177221 */ /* 0x000fe20000000000 */
[C-C-:B------:R-:W-:Y:S01]  /*09f0*/  FADD R15, R6.reuse, -R27.reuse ;  /* 0x8000001b060f7221 */ /* 0x140fe20000000000 */
[----:B------:R-:W-:Y:S01]  /*0a00*/  FADD R17, R6, R27 ;  /* 0x0000001b06117221 */ /* 0x000fe20000000000 */
[C-C-:B------:R-:W-:Y:S01]  /*0a10*/  FADD R14, R19.reuse, R16.reuse ;  /* 0x00000010130e7221 */ /* 0x140fe20000000000 */
[----:B------:R0:W1:Y:S01]  /*0a20*/  LDS.64 R6, [R24] ;  /* 0x0000000018067984 */ /* 0x0000620000000a00 */
[----:B------:R-:W-:Y:S01]  /*0a30*/  FADD R19, R19, -R16 ;  /* 0x8000001013137221 */ /* 0x000fe20000000000 */
[-C--:B----4-:R-:W-:Y:S01]  /*0a40*/  FMUL R27, R17, R11.reuse ;  /* 0x0000000b111b7220 */ /* 0x090fe20000400000 */
[----:B------:R-:W-:Y:S01]  /*0a50*/  FMUL R16, R14, R11 ;  /* 0x0000000b0e107220 */ /* 0x000fe20000400000 */
[----:B------:R-:W-:-:S03]  /*0a60*/  FADD R18, R23, R20 ;  /* 0x0000001417127221 */ /* 0x000fc60000000000 */
[-C--:B------:R-:W-:Y:S01]  /*0a70*/  FFMA R17, R17, R10.reuse, -R16 ;  /* 0x0000000a11117223 */ /* 0x080fe20000000810 */
[-C--:B------:R-:W-:Y:S01]  /*0a80*/  FFMA R16, R14, R10.reuse, R27 ;  /* 0x0000000a0e107223 */ /* 0x080fe2000000001b */
[C---:B------:R-:W-:Y:S01]  /*0a90*/  FMUL R14, R19.reuse, R10 ;  /* 0x0000000a130e7220 */ /* 0x040fe20000400000 */
[----:B------:R-:W-:-:S03]  /*0aa0*/  FMUL R19, R19, R11 ;  /* 0x0000000b13137220 */ /* 0x000fc60000400000 */
[----:B------:R-:W-:Y:S01]  /*0ab0*/  FFMA R14, R15, -R11, -R14 ;  /* 0x8000000b0f0e7223 */ /* 0x000fe2000000080e */
[----:B------:R-:W-:Y:S01]  /*0ac0*/  FMUL R11, R11, 0.70710676908493041992 ;  /* 0x3f3504f30b0b7820 */ /* 0x000fe20000400000 */
[----:B------:R-:W-:-:S03]  /*0ad0*/  FFMA R15, R15, R10, -R19 ;  /* 0x0000000a0f0f7223 */ /* 0x000fc60000000813 */
[C-C-:B------:R-:W-:Y:S01]  /*0ae0*/  FFMA R19, R10.reuse, 0.70710676908493041992, -R11.reuse ;  /* 0x3f3504f30a137823 */ /* 0x140fe2000000080b */
[----:B0-----:R-:W-:Y:S01]  /*0af0*/  FFMA R24, R10, 0.70710676908493041992, R11 ;  /* 0x3f3504f30a187823 */ /* 0x001fe2000000000b */
[C-C-:B------:R-:W-:Y:S01]  /*0b00*/  FADD R11, R28.reuse, R21.reuse ;  /* 0x000000151c0b7221 */ /* 0x140fe20000000000 */
[----:B------:R-:W-:Y:S01]  /*0b10*/  FADD R28, R28, -R21 ;  /* 0x800000151c1c7221 */ /* 0x000fe20000000000 */
[----:B------:R-:W-:Y:S02]  /*0b20*/  FADD R21, R23, -R20 ;  /* 0x8000001417157221 */ /* 0x000fe40000000000 */
[-C--:B------:R-:W-:Y:S01]  /*0b30*/  FMUL R27, R11, R24.reuse ;  /* 0x000000180b1b7220 */ /* 0x080fe20000400000 */
[CC--:B------:R-:W-:Y:S01]  /*0b40*/  FMUL R20, R28.reuse, R19.reuse ;  /* 0x000000131c147220 */ /* 0x0c0fe20000400000 */
[-C--:B------:R-:W-:Y:S02]  /*0b50*/  FMUL R28, R28, R24.reuse ;  /* 0x000000181c1c7220 */ /* 0x080fe40000400000 */
[CC--:B------:R-:W-:Y:S01]  /*0b60*/  FFMA R10, R18.reuse, R19.reuse, -R27 ;  /* 0x00000013120a7223 */ /* 0x0c0fe2000000081b */
[-C--:B------:R-:W-:Y:S01]  /*0b70*/  FMUL R18, R18, R24.reuse ;  /* 0x0000001812127220 */ /* 0x080fe20000400000 */
[C---:B------:R-:W-:Y:S01]  /*0b80*/  FFMA R20, R21.reuse, -R24, -R20 ;  /* 0x8000001815147223 */ /* 0x040fe20000000814 */
[----:B------:R-:W-:-:S02]  /*0b90*/  FFMA R21, R21, R19, -R28 ;  /* 0x0000001315157223 */ /* 0x000fc4000000081c */
[----:B------:R-:W-:Y:S01]  /*0ba0*/  FFMA R11, R11, R19, R18 ;  /* 0x000000130b0b7223 */ /* 0x000fe20000000012 */
[C-C-:B-1----:R-:W-:Y:S01]  /*0bb0*/  FADD R19, R6.reuse, R25.reuse ;  /* 0x0000001906137221 */ /* 0x142fe20000000000 */
[C-C-:B------:R-:W-:Y:S01]  /*0bc0*/  FADD R18, R7.reuse, R22.reuse ;  /* 0x0000001607127221 */ /* 0x140fe20000000000 */
[----:B------:R-:W-:Y:S01]  /*0bd0*/  FADD R6, R6, -R25 ;  /* 0x8000001906067221 */ /* 0x000fe20000000000 */
[----:B------:R-:W-:Y:S01]  /*0be0*/  FADD R7, R7, -R22 ;  /* 0x8000001607077221 */ /* 0x000fe20000000000 */
[C-C-:B------:R-:W-:Y:S01]  /*0bf0*/  FADD R25, R19.reuse, -R12.reuse ;  /* 0x8000000c13197221 */ /* 0x140fe20000000000 */
[----:B------:R-:W-:Y:S01]  /*0c00*/  FADD R24, R19, R12 ;  /* 0x0000000c13187221 */ /* 0x000fe20000000000 */
[C-C-:B------:R-:W-:Y:S01]  /*0c10*/  FADD R12, R18.reuse, -R13.reuse ;  /* 0x8000000d120c7221 */ /* 0x140fe20000000000 */
[----:B------:R-:W-:Y:S01]  /*0c20*/  FADD R13, R18, R13 ;  /* 0x0000000d120d7221 */ /* 0x000fe20000000000 */
[C-C-:B------:R-:W-:Y:S01]  /*0c30*/  FADD R23, R6.reuse, -R9.reuse ;  /* 0x8000000906177221 */ /* 0x140fe20000000000 */
[C-C-:B------:R-:W-:Y:S01]  /*0c40*/  FADD R22, R7.reuse, -R8.reuse ;  /* 0x8000000807167221 */ /* 0x140fe20000000000 */
[----:B------:R-:W-:Y:S01]  /*0c50*/  FADD R9, R6, R9 ;  /* 0x0000000906097221 */ /* 0x000fe20000000000 */
        /* <DEDUP_REMOVED lines=8> */
[C-C-:B------:R-:W-:Y:S01]  /*0ce0*/  FADD R13, R8.reuse, -R11.reuse ;  /* 0x8000000b080d7221 */ /* 0x140fe20000000000 */
[----:B------:R-:W-:Y:S01]  /*0cf0*/  FADD R10, R9, R10 ;  /* 0x0000000a090a7221 */ /* 0x000fe20000000000 */
[----:B------:R-:W-:Y:S01]  /*0d00*/  FADD R11, R8, R11 ;  /* 0x0000000b080b7221 */ /* 0x000fe20000000000 */
[----:B------:R-:W-:Y:S01]  /*0d10*/  FADD R16, R25, -R14 ;  /* 0x8000000e19107221 */ /* 0x000fe20000000000 */
[----:B------:R-:W-:Y:S01]  /*0d20*/  FADD R8, R23, -R20 ;  /* 0x8000001417087221 */ /* 0x000fe20000000000 */
[C-C-:B------:R-:W-:Y:S01]  /*0d30*/  FADD R9, R22.reuse, -R21.reuse ;  /* 0x8000001516097221 */ /* 0x140fe20000000000 */
[----:B------:R-:W-:Y:S01]  /*0d40*/  FADD R14, R25, R14 ;  /* 0x0000000e190e7221 */ /* 0x000fe20000000000 */
[----:B------:R-:W-:Y:S01]  /*0d50*/  FADD R20, R23, R20 ;  /* 0x0000001417147221 */ /* 0x000fe20000000000 */
[----:B------:R-:W-:-:S07]  /*0d60*/  FADD R21, R22, R21 ;  /* 0x0000001516157221 */ /* 0x000fce0000000000 */
.L_x_3:
[----:B------:R-:W-:Y:S05]  /*0d70*/  BSYNC.RECONVERGENT B0 ;  /* 0x0000000000007941 */ /* 0x000fea0003800200 */
.L_x_2:
[----:B------:R-:W-:Y:S06]  /*0d80*/  BAR.SYNC.DEFER_BLOCKING 0x0 ;  /* 0x0000000000007b1d */ /* 0x000fec0000010000 */
[----:B------:R-:W-:Y:S04]  /*0d90*/  BSSY.RECONVERGENT B0, `(.L_x_4) ;  /* 0x000000f000007945 */ /* 0x000fe80003800200 */
[----:B------:R-:W-:Y:S05]  /*0da0*/  @P0 BRA `(.L_x_5) ;  /* 0x0000000000340947 */ /* 0x000fea0003800000 */
[----:B------:R-:W0:Y:S01]  /*0db0*/  S2UR UR5, SR_CgaCtaId ;  /* 0x00000000000579c3 */ /* 0x000e220000008800 */
[----:B------:R-:W-:Y:S01]  /*0dc0*/  UMOV UR4, 0x400 ;  /* 0x0000040000047882 */ /* 0x000fe20000000000 */
[----:B------:R-:W-:Y:S01]  /*0dd0*/  IMAD R22, R2, 0x38, R5 ;  /* 0x0000003802167824 */ /* 0x000fe200078e0205 */
[----:B0-----:R-:W-:-:S06]  /*0de0*/  ULEA UR4, UR5, UR4, 0x18 ;  /* 0x0000000405047291 */ /* 0x001fcc000f8ec0ff */
[----:B------:R-:W-:-:S05]  /*0df0*/  LEA R22, R22, UR4, 0x3 ;  /* 0x0000000416167c11 */ /* 0x000fca000f8e18ff */
[----:B------:R0:W-:Y:S04]  /*0e00*/  STS.64 [R22], R6 ;  /* 0x0000000616007388 */ /* 0x0001e80000000a00 */
[----:B------:R0:W-:Y:S04]  /*0e10*/  STS.64 [R22+0x40], R10 ;  /* 0x0000400a16007388 */ /* 0x0001e80000000a00 */
[----:B------:R0:W-:Y:S04]  /*0e20*/  STS.64 [R22+0x80], R14 ;  /* 0x0000800e16007388 */ /* 0x0001e80000000a00 */
[----:B------:R0:W-:Y:S04]  /*0e30*/  STS.64 [R22+0xc0], R20 ;  /* 0x0000c01416007388 */ /* 0x0001e80000000a00 */
[----:B------:R0:W-:Y:S04]  /*0e40*/  STS.64 [R22+0x100], R18 ;  /* 0x0001001216007388 */ /* 0x0001e80000000a00 */
[----:B------:R0:W-:Y:S04]  /*0e50*/  STS.64 [R22+0x140], R12 ;  /* 0x0001400c16007388 */ /* 0x0001e80000000a00 */
[----:B------:R0:W-:Y:S04]  /*0e60*/  STS.64 [R22+0x180], R16 ;  /* 0x0001801016007388 */ /* 0x0001e80000000a00 */
[----:B------:R0:W-:Y:S02]  /*0e70*/  STS.64 [R22+0x1c0], R8 ;  /* 0x0001c00816007388 */ /* 0x0001e40000000a00 */
.L_x_5:
[----:B------:R-:W-:Y:S05]  /*0e80*/  BSYNC.RECONVERGENT B0 ;  /* 0x0000000000007941 */ /* 0x000fea0003800200 */
.L_x_4:
[----:B------:R-:W-:Y:S06]  /*0e90*/  BAR.SYNC.DEFER_BLOCKING 0x0 ;  /* 0x0000000000007b1d */ /* 0x000fec0000010000 */
[----:B------:R-:W-:Y:S04]  /*0ea0*/  BSSY.RECONVERGENT B0, `(.L_x_6) ;  /* 0x0000078000007945 */ /* 0x000fe80003800200 */
[----:B------:R-:W-:Y:S05]  /*0eb0*/  @P0 BRA `(.L_x_7) ;  /* 0x0000000400d80947 */ /* 0x000fea0003800000 */
[----:B------:R-:W1:Y:S01]  /*0ec0*/  LDCU.64 UR4, c[0x0][0x390] ;  /* 0x00007200ff0477ac */ /* 0x000e620008000a00 */
[----:B------:R-:W-:-:S04]  /*0ed0*/  LOP3.LUT R26, R4, 0x38, RZ, 0xc0, !PT ;  /* 0x00000038041a7812 */ /* 0x000fc800078ec0ff */
[----:B-1----:R-:W-:-:S04]  /*0ee0*/  IADD3 R26, P2, PT, R26, UR4, RZ ;  /* 0x000000041a1a7c10 */ /* 0x002fc8000ff5e0ff */
[----:B------:R-:W-:-:S05]  /*0ef0*/  IADD3.X R27, PT, PT, RZ, UR5, RZ, P2, !PT ;  /* 0x00000005ff1b7c10 */ /* 0x000fca00097fe4ff */
[----:B0-----:R-:W2:Y:S04]  /*0f00*/  LDG.E.64 R16, desc[UR6][R26.64+0x18] ;  /* 0x000018061a107981 */ /* 0x001ea8000c1e1b00 */
[----:B------:R-:W3:Y:S04]  /*0f10*/  LDG.E.64 R14, desc[UR6][R26.64+0x58] ;  /* 0x000058061a0e7981 */ /* 0x000ee8000c1e1b00 */
[----:B------:R0:W4:Y:S01]  /*0f20*/  LDG.E.64 R10, desc[UR6][R26.64+0x98] ;  /* 0x000098061a0a7981 */ /* 0x000122000c1e1b00 */
[----:B------:R-:W1:Y:S01]  /*0f30*/  S2UR UR5, SR_CgaCtaId ;  /* 0x00000000000579c3 */ /* 0x000e620000008800 */
[----:B------:R-:W-:-:S02]  /*0f40*/  UMOV UR4, 0x400 ;  /* 0x0000040000047882 */ /* 0x000fc40000000000 */
[----:B-1----:R-:W-:-:S06]  /*0f50*/  ULEA UR4, UR5, UR4, 0x18 ;  /* 0x0000000405047291 */ /* 0x002fcc000f8ec0ff */
[----:B------:R-:W-:-:S05]  /*0f60*/  LEA R24, R5, UR4, 0x3 ;  /* 0x0000000405187c11 */ /* 0x000fca000f8e18ff */
[----:B------:R-:W2:Y:S04]  /*0f70*/  LDS.64 R22, [R24+0x4000] ;  /* 0x0040000018167984 */ /* 0x000ea80000000a00 */
[----:B------:R-:W-:Y:S04]  /*0f80*/  LDS.64 R18, [R24+0x5000] ;  /* 0x0050000018127984 */ /* 0x000fe80000000a00 */
[----:B------:R-:W1:Y:S04]  /*0f90*/  LDS.64 R20, [R24+0x6000] ;  /* 0x0060000018147984 */ /* 0x000e680000000a00 */
[----:B------:R-:W5:Y:S04]  /*0fa0*/  LDS.64 R6, [R24+0x7000] ;  /* 0x0070000018067984 */ /* 0x000f680000000a00 */
[----:B------:R-:W5:Y:S04]  /*0fb0*/  LDS.64 R12, [R24+0x2000] ;  /* 0x00200000180c7984 */ /* 0x000f680000000a00 */
[----:B------:R-:W5:Y:S01]  /*0fc0*/  LDS.64 R8, [R24+0x3000] ;  /* 0x0030000018087984 */ /* 0x000f620000000a00 */
[-C--:B--2---:R-:W-:Y:S01]  /*0fd0*/  FMUL R25, R23, R17.reuse ;  /* 0x0000001117197220 */ /* 0x084fe20000400000 */
[-C--:B0-----:R-:W-:Y:S01]  /*0fe0*/  FMUL R26, R22, R17.reuse ;  /* 0x00000011161a7220 */ /* 0x081fe20000400000 */
        /* <DEDUP_REMOVED lines=14> */
[----:B------:R-:W0:Y:S01]  /*10d0*/  LDS.64 R18, [R24+0x1000] ;  /* 0x0010000018127984 */ /* 0x000e220000000a00 */
        /* <DEDUP_REMOVED lines=24> */
[C-C-:B0-----:R-:W-:Y:S01]  /*1260*/  FADD R6, R18.reuse, R23.reuse ;  /* 0x0000001712067221 */ /* 0x141fe20000000000 */
        /* <DEDUP_REMOVED lines=59> */
.L_x_7:
[----:B------:R-:W-:Y:S05]  /*1620*/  BSYNC.RECONVERGENT B0 ;  /* 0x0000000000007941 */ /* 0x000fea0003800200 */
.L_x_6:
[----:B------:R-:W-:Y:S06]  /*1630*/  BAR.SYNC.DEFER_BLOCKING 0x0 ;  /* 0x0000000000007b1d */ /* 0x000fec0000010000 */
[----:B------:R-:W-:Y:S04]  /*1640*/  BSSY.RECONVERGENT B0, `(.L_x_8) ;  /* 0x0000012000007945 */ /* 0x000fe80003800200 */
[----:B------:R-:W-:Y:S05]  /*1650*/  @P0 BRA `(.L_x_9) ;  /* 0x0000000000400947 */ /* 0x000fea0003800000 */
[----:B------:R-:W1:Y:S01]  /*1660*/  S2UR UR5, SR_CgaCtaId ;  /* 0x00000000000579c3 */ /* 0x000e620000008800 */
[----:B0-----:R-:W-:Y:S01]  /*1670*/  SHF.L.U32 R22, R2, 0x6, RZ ;  /* 0x0000000602167819 */ /* 0x001fe200000006ff */
[----:B------:R-:W-:-:S03]  /*1680*/  UMOV UR4, 0x400 ;  /* 0x0000040000047882 */ /* 0x000fc60000000000 */
[----:B------:R-:W-:-:S04]  /*1690*/  LOP3.LUT R23, R22, 0x7e00, RZ, 0xc0, !PT ;  /* 0x00007e0016177812 */ /* 0x000fc800078ec0ff */
[----:B------:R-:W-:-:S04]  /*16a0*/  LOP3.LUT R22, R23, 0x38, R4, 0xf8, !PT ;  /* 0x0000003817167812 */ /* 0x000fc800078ef804 */
[----:B------:R-:W-:Y:S01]  /*16b0*/  IADD3 R22, PT, PT, R22, R3, RZ ;  /* 0x0000000316167210 */ /* 0x000fe20007ffe0ff */
[----:B-1----:R-:W-:-:S06]  /*16c0*/  ULEA UR4, UR5, UR4, 0x18 ;  /* 0x0000000405047291 */ /* 0x002fcc000f8ec0ff */
        /* <DEDUP_REMOVED lines=9> */
.L_x_9:
[----:B------:R-:W-:Y:S05]  /*1760*/  BSYNC.RECONVERGENT B0 ;  /* 0x0000000000007941 */ /* 0x000fea0003800200 */
.L_x_8:
[----:B------:R-:W-:Y:S06]  /*1770*/  BAR.SYNC.DEFER_BLOCKING 0x0 ;  /* 0x0000000000007b1d */ /* 0x000fec0000010000 */
[----:B------:R-:W-:Y:S04]  /*1780*/  BSSY.RECONVERGENT B0, `(.L_x_10) ;  /* 0x0000078000007945 */ /* 0x000fe80003800200 */
[----:B------:R-:W-:Y:S05]  /*1790*/  @P0 BRA `(.L_x_11) ;  /* 0x0000000400d80947 */ /* 0x000fea0003800000 */
[----:B------:R-:W2:Y:S01]  /*17a0*/  LDCU.64 UR4, c[0x0][0x390] ;  /* 0x00007200ff0477ac */ /* 0x000ea20008000a00 */
[----:B------:R-:W-:-:S04]  /*17b0*/  LOP3.LUT R26, R4, 0x1f8, RZ, 0xc0, !PT ;  /* 0x000001f8041a7812 */ /* 0x000fc800078ec0ff */
[----:B--2---:R-:W-:-:S04]  /*17c0*/  IADD3 R26, P2, PT, R26, UR4, RZ ;  /* 0x000000041a1a7c10 */ /* 0x004fc8000ff5e0ff */
[----:B------:R-:W-:-:S05]  /*17d0*/  IADD3.X R27, PT, PT, RZ, UR5, RZ, P2, !PT ;  /* 0x00000005ff1b7c10 */ /* 0x000fca00097fe4ff */
[----:B01----:R-:W2:Y:S04]  /*17e0*/  LDG.E.64 R16, desc[UR6][R26.64+0xd8] ;  /* 0x0000d8061a107981 */ /* 0x003ea8000c1e1b00 */
        /* <DEDUP_REMOVED lines=113> */
.L_x_11:
[----:B------:R-:W-:Y:S05]  /*1f00*/  BSYNC.RECONVERGENT B0 ;  /* 0x0000000000007941 */ /* 0x000fea0003800200 */
.L_x_10:
[----:B------:R-:W-:Y:S06]  /*1f10*/  BAR.SYNC.DEFER_BLOCKING 0x0 ;  /* 0x0000000000007b1d */ /* 0x000fec0000010000 */
[----:B------:R-:W-:Y:S04]  /*1f20*/  BSSY.RECONVERGENT B0, `(.L_x_12) ;  /* 0x0000011000007945 */ /* 0x000fe80003800200 */
[----:B------:R-:W-:Y:S05]  /*1f30*/  @P0 BRA `(.L_x_13) ;  /* 0x00000000003c0947 */ /* 0x000fea0003800000 */
[----:B------:R-:W2:Y:S01]  /*1f40*/  S2UR UR5, SR_CgaCtaId ;  /* 0x00000000000579c3 */ /* 0x000ea20000008800 */
[----:B------:R-:W-:Y:S01]  /*1f50*/  LOP3.LUT R23, R4, 0xe00, RZ, 0xc0, !PT ;  /* 0x00000e0004177812 */ /* 0x000fe200078ec0ff */
[----:B------:R-:W-:-:S03]  /*1f60*/  UMOV UR4, 0x400 ;  /* 0x0000040000047882 */ /* 0x000fc60000000000 */
[----:B------:R-:W-:-:S05]  /*1f70*/  LOP3.LUT R2, R23, 0x3f, R2, 0xf8, !PT ;  /* 0x0000003f17027812 */ /* 0x000fca00078ef802 */
[----:B------:R-:W-:Y:S01]  /*1f80*/  IMAD R2, R2, 0x9, R3 ;  /* 0x0000000902027824 */ /* 0x000fe200078e0203 */
[----:B--2---:R-:W-:-:S06]  /*1f90*/  ULEA UR4, UR5, UR4, 0x18 ;  /* 0x0000000405047291 */ /* 0x004fcc000f8ec0ff */
        /* <DEDUP_REMOVED lines=9> */
.L_x_13:
[----:B------:R-:W-:Y:S05]  /*2030*/  BSYNC.RECONVERGENT B0 ;  /* 0x0000000000007941 */ /* 0x000fea0003800200 */
.L_x_12:
[----:B------:R-:W-:Y:S06]  /*2040*/  BAR.SYNC.DEFER_BLOCKING 0x0 ;  /* 0x0000000000007b1d */ /* 0x000fec0000010000 */
[----:B------:R-:W-:Y:S05]  /*2050*/  @P1 EXIT ;  /* 0x000000000000194d */ /* 0x000fea0003800000 */
[----:B012---:R-:W0:Y:S01]  /*2060*/  LDC.64 R10, c[0x0][0x388] ;  /* 0x0000e200ff0a7b82 */ /* 0x007e220000000a00 */
[----:B------:R-:W1:Y:S01]  /*2070*/  LDCU UR8, c[0x0][0x360] ;  /* 0x00006c00ff0877ac */ /* 0x000e620008000800 */
[----:B------:R-:W-:Y:S02]  /*2080*/  LOP3.LUT R3, R3, 0x7, RZ, 0xc0, !PT ;  /* 0x0000000703037812 */ /* 0x000fe400078ec0ff */
[C---:B------:R-:W-:Y:S02]  /*2090*/  SHF.L.U32 R2, R5.reuse, 0x4, RZ ;  /* 0x0000000405027819 */ /* 0x040fe400000006ff */
[----:B------:R-:W-:Y:S02]  /*20a0*/  LEA R0, R0, R3, 0x3 ;  /* 0x0000000300007211 */ /* 0x000fe400078e18ff */
[----:B------:R-:W-:Y:S02]  /*20b0*/  LOP3.LUT R3, R2, 0x1ff80, RZ, 0xc0, !PT ;  /* 0x0001ff8002037812 */ /* 0x000fe400078ec0ff */
[----:B------:R-:W-:-:S02]  /*20c0*/  LOP3.LUT R6, R5, 0xffff, RZ, 0xc0, !PT ;  /* 0x0000ffff05067812 */ /* 0x000fc400078ec0ff */
[----:B------:R-:W-:Y:S02]  /*20d0*/  IADD3 R3, PT, PT, R0, R3, RZ ;  /* 0x0000000300037210 */ /* 0x000fe40007ffe0ff */
[----:B------:R-:W-:Y:S01]  /*20e0*/  MOV R2, 0x2120 ;  /* 0x0000212000027802 */ /* 0x000fe20000000f00 */
[----:B-1----:R-:W-:Y:S02]  /*20f0*/  ULOP3.LUT UR5, UR8, 0xffff, URZ, 0xc0, !UPT ;  /* 0x0000ffff08057892 */ /* 0x002fe4000f8ec0ff */
[----:B0-----:R-:W-:-:S10]  /*2100*/  IMAD.WIDE.U32 R10, R3, 0x8, R10 ;  /* 0x00000008030a7825 */ /* 0x001fd400078e000a */
[----:B------:R-:W-:Y:S05]  /*2110*/  CALL.REL.NOINC `($__internal_0_$__cuda_sm20_div_u16) ;  /* 0x0000000800a87944 */ /* 0x000fea0003c00000 */
[----:B------:R-:W-:Y:S01]  /*2120*/  UPRMT UR4, UR8, 0x9910, URZ ;  /* 0x0000991008047896 */ /* 0x000fe200080000ff */
[C---:B------:R-:W-:Y:S01]  /*2130*/  PRMT R2, R4.reuse, 0x9910, RZ ;  /* 0x0000991004027816 */ /* 0x040fe200000000ff */
[----:B------:R-:W0:Y:S01]  /*2140*/  S2UR UR5, SR_CgaCtaId ;  /* 0x00000000000579c3 */ /* 0x000e220000008800 */
[----:B------:R-:W-:Y:S02]  /*2150*/  LOP3.LUT R3, R4, 0xffff, RZ, 0xc0, !PT ;  /* 0x0000ffff04037812 */ /* 0x000fe400078ec0ff */
[----:B------:R-:W-:Y:S01]  /*2160*/  IADD3 R7, PT, PT, R5, 0x200, RZ ;  /* 0x0000020005077810 */ /* 0x000fe20007ffe0ff */
[----:B------:R-:W-:Y:S01]  /*2170*/  IMAD R2, R2, UR4, RZ ;  /* 0x0000000402027c24 */ /* 0x000fe2000f8e02ff */
[----:B------:R-:W-:Y:S02]  /*2180*/  UMOV UR4, 0x400 ;  /* 0x0000040000047882 */ /* 0x000fe40000000000 */
[----:B------:R-:W-:Y:S01]  /*2190*/  SHF.L.U32 R4, R7, 0x4, RZ ;  /* 0x0000000407047819 */ /* 0x000fe200000006ff */
[----:B------:R-:W1:Y:S01]  /*21a0*/  LDC.64 R8, c[0x0][0x388] ;  /* 0x0000e200ff087b82 */ /* 0x000e620000000a00 */
[----:B------:R-:W-:-:S02]  /*21b0*/  IADD3 R2, PT, PT, RZ, -R2, RZ ;  /* 0x80000002ff027210 */ /* 0x000fc40007ffe0ff */
[----:B------:R-:W-:Y:S02]  /*21c0*/  LOP3.LUT R13, R4, 0x3ff80, RZ, 0xc0, !PT ;  /* 0x0003ff80040d7812 */ /* 0x000fe400078ec0ff */
[----:B------:R-:W-:Y:S02]  /*21d0*/  PRMT R2, R2, 0x7710, RZ ;  /* 0x0000771002027816 */ /* 0x000fe400000000ff */
[----:B------:R-:W-:Y:S02]  /*21e0*/  IADD3 R13, PT, PT, R0, R13, RZ ;  /* 0x0000000d000d7210 */ /* 0x000fe40007ffe0ff */
[----:B------:R-:W-:Y:S02]  /*21f0*/  IADD3 R2, PT, PT, R5, R2, RZ ;  /* 0x0000000205027210 */ /* 0x000fe40007ffe0ff */
[----:B------:R-:W-:Y:S02]  /*2200*/  LOP3.LUT R6, R7, 0xffff, RZ, 0xc0, !PT ;  /* 0x0000ffff07067812 */ /* 0x000fe400078ec0ff */
[----:B------:R-:W-:Y:S01]  /*2210*/  LOP3.LUT R2, R2, 0xffff, RZ, 0xc0, !PT ;  /* 0x0000ffff02027812 */ /* 0x000fe200078ec0ff */
[----:B0-----:R-:W-:-:S04]  /*2220*/  ULEA UR4, UR5, UR4, 0x18 ;  /* 0x0000000405047291 */ /* 0x001fc8000f8ec0ff */
[----:B------:R-:W-:Y:S01]  /*2230*/  IMAD R2, R3, 0x9, R2 ;  /* 0x0000000903027824 */ /* 0x000fe200078e0202 */
[----:B------:R-:W-:-:S04]  /*2240*/  ULOP3.LUT UR5, UR8, 0xffff, URZ, 0xc0, !UPT ;  /* 0x0000ffff08057892 */ /* 0x000fc8000f8ec0ff */
[----:B------:R-:W-:Y:S01]  /*2250*/  LEA R2, R2, UR4, 0x3 ;  /* 0x0000000402027c11 */ /* 0x000fe2000f8e18ff */
[----:B-1----:R-:W-:-:S05]  /*2260*/  IMAD.WIDE.U32 R8, R13, 0x8, R8 ;  /* 0x000000080d087825 */ /* 0x002fca00078e0008 */
[----:B------:R-:W0:Y:S04]  /*2270*/  LDS.64 R2, [R2] ;  /* 0x0000000002027984 */ /* 0x000e280000000a00 */
[----:B0-----:R0:W-:Y:S02]  /*2280*/  STG.E.64 desc[UR6][R10.64], R2 ;  /* 0x000000020a007986 */ /* 0x0011e4000c101b06 */
[----:B0-----:R-:W-:-:S07]  /*2290*/  MOV R2, 0x22b0 ;  /* 0x000022b000027802 */ /* 0x001fce0000000f00 */
[----:B------:R-:W-:Y:S05]  /*22a0*/  CALL.REL.NOINC `($__internal_0_$__cuda_sm20_div_u16) ;  /* 0x0000000800447944 */ /* 0x000fea0003c00000 */
[----:B------:R-:W-:Y:S01]  /*22b0*/  UPRMT UR5, UR8, 0x9910, URZ ;  /* 0x0000991008057896 */ /* 0x000fe200080000ff */
[C---:B------:R-:W-:Y:S01]  /*22c0*/  PRMT R2, R4.reuse, 0x9910, RZ ;  /* 0x0000991004027816 */ /* 0x040fe200000000ff */
[----:B------:R-:W0:Y:S01]  /*22d0*/  LDC.64 R10, c[0x0][0x388] ;  /* 0x0000e200ff0a7b82 */ /* 0x000e220000000a00 */
[----:B------:R-:W-:-:S03]  /*22e0*/  LOP3.LUT R4, R4, 0xffff, RZ, 0xc0, !PT ;  /* 0x0000ffff04047812 */ /* 0x000fc600078ec0ff */
[----:B------:R-:W-:Y:S01]  /*22f0*/  IMAD R2, R2, UR5, RZ ;  /* 0x0000000502027c24 */ /* 0x000fe2000f8e02ff */
[----:B------:R-:W-:-:S04]  /*2300*/  ULOP3.LUT UR5, UR8, 0xffff, URZ, 0xc0, !UPT ;  /* 0x0000ffff08057892 */ /* 0x000fc8000f8ec0ff */
[----:B------:R-:W-:-:S04]  /*2310*/  IADD3 R2, PT, PT, RZ, -R2, RZ ;  /* 0x80000002ff027210 */ /* 0x000fc80007ffe0ff */
[----:B------:R-:W-:-:S04]  /*2320*/  PRMT R2, R2, 0x7710, RZ ;  /* 0x0000771002027816 */ /* 0x000fc800000000ff */
[----:B------:R-:W-:-:S04]  /*2330*/  IADD3 R7, PT, PT, R7, R2, RZ ;  /* 0x0000000207077210 */ /* 0x000fc80007ffe0ff */
[----:B------:R-:W-:-:S05]  /*2340*/  LOP3.LUT R7, R7, 0xffff, RZ, 0xc0, !PT ;  /* 0x0000ffff07077812 */ /* 0x000fca00078ec0ff */
[----:B------:R-:W-:-:S05]  /*2350*/  IMAD R7, R4, 0x9, R7 ;  /* 0x0000000904077824 */ /* 0x000fca00078e0207 */
[----:B------:R-:W-:Y:S02]  /*2360*/  LEA R2, R7, UR4, 0x3 ;  /* 0x0000000407027c11 */ /* 0x000fe4000f8e18ff */
[----:B------:R-:W-:-:S04]  /*2370*/  IADD3 R7, PT, PT, R5, 0x400, RZ ;  /* 0x0000040005077810 */ /* 0x000fc80007ffe0ff */
[----:B------:R-:W1:Y:S01]  /*2380*/  LDS.64 R2, [R2] ;  /* 0x0000000002027984 */ /* 0x000e620000000a00 */
[C---:B------:R-:W-:Y:S02]  /*2390*/  SHF.L.U32 R4, R7.reuse, 0x4, RZ ;  /* 0x0000000407047819 */ /* 0x040fe400000006ff */
[----:B------:R-:W-:Y:S02]  /*23a0*/  LOP3.LUT R6, R7, 0xffff, RZ, 0xc0, !PT ;  /* 0x0000ffff07067812 */ /* 0x000fe400078ec0ff */
[----:B------:R-:W-:-:S04]  /*23b0*/  LOP3.LUT R13, R4, 0x3ff80, RZ, 0xc0, !PT ;  /* 0x0003ff80040d7812 */ /* 0x000fc800078ec0ff */
[----:B------:R-:W-:-:S05]  /*23c0*/  IADD3 R13, PT, PT, R0, R13, RZ ;  /* 0x0000000d000d7210 */ /* 0x000fca0007ffe0ff */
[----:B0-----:R-:W-:Y:S01]  /*23d0*/  IMAD.WIDE.U32 R10, R13, 0x8, R10 ;  /* 0x000000080d0a7825 */ /* 0x001fe200078e000a */
[----:B-1----:R0:W-:Y:S02]  /*23e0*/  STG.E.64 desc[UR6][R8.64], R2 ;  /* 0x0000000208007986 */ /* 0x0021e4000c101b06 */
        /* <DEDUP_REMOVED lines=93> */
[----:B------:R-:W-:Y:S02]  /*29c0*/  LOP3.LUT R4, R4, 0xffff, RZ, 0xc0, !PT ;  /* 0x0000ffff04047812 */ /* 0x000fe400078ec0ff */
[----:B------:R-:W-:Y:S01]  /*29d0*/  IADD3 R5, PT, PT, R5, 0xe00, RZ ;  /* 0x00000e0005057810 */ /* 0x000fe20007ffe0ff */
[----:B------:R-:W-:Y:S01]  /*29e0*/  IMAD R2, R2, UR5, RZ ;  /* 0x0000000502027c24 */ /* 0x000fe2000f8e02ff */
[----:B------:R-:W-:Y:S02]  /*29f0*/  ULOP3.LUT UR5, UR8, 0xffff, URZ, 0xc0, !UPT ;  /* 0x0000ffff08057892 */ /* 0x000fe4000f8ec0ff */
[----:B------:R-:W-:Y:S02]  /*2a00*/  LOP3.LUT R6, R5, 0xffff, RZ, 0xc0, !PT ;  /* 0x0000ffff05067812 */ /* 0x000fe400078ec0ff */
[----:B------:R-:W-:-:S04]  /*2a10*/  IADD3 R2, PT, PT, RZ, -R2, RZ ;  /* 0x80000002ff027210 */ /* 0x000fc80007ffe0ff */
[----:B------:R-:W-:-:S04]  /*2a20*/  PRMT R2, R2, 0x7710, RZ ;  /* 0x0000771002027816 */ /* 0x000fc800000000ff */
[----:B------:R-:W-:-:S04]  /*2a30*/  IADD3 R7, PT, PT, R7, R2, RZ ;  /* 0x0000000207077210 */ /* 0x000fc80007ffe0ff */
[----:B------:R-:W-:-:S05]  /*2a40*/  LOP3.LUT R7, R7, 0xffff, RZ, 0xc0, !PT ;  /* 0x0000ffff07077812 */ /* 0x000fca00078ec0ff */
[----:B------:R-:W-:Y:S01]  /*2a50*/  IMAD R7, R4, 0x9, R7 ;  /* 0x0000000904077824 */ /* 0x000fe200078e0207 */
[----:B------:R-:W-:-:S04]  /*2a60*/  SHF.L.U32 R4, R5, 0x4, RZ ;  /* 0x0000000405047819 */ /* 0x000fc800000006ff */
[----:B------:R-:W-:Y:S02]  /*2a70*/  LEA R7, R7, UR4, 0x3 ;  /* 0x0000000407077c11 */ /* 0x000fe4000f8e18ff */
[----:B------:R-:W-:-:S03]  /*2a80*/  LOP3.LUT R13, R4, 0x3ff80, RZ, 0xc0, !PT ;  /* 0x0003ff80040d7812 */ /* 0x000fc600078ec0ff */
[----:B------:R-:W1:Y:S01]  /*2a90*/  LDS.64 R2, [R7] ;  /* 0x0000000007027984 */ /* 0x000e620000000a00 */
[----:B------:R-:W-:-:S05]  /*2aa0*/  IADD3 R13, PT, PT, R0, R13, RZ ;  /* 0x0000000d000d7210 */ /* 0x000fca0007ffe0ff */
[----:B0-----:R-:W-:Y:S01]  /*2ab0*/  IMAD.WIDE.U32 R8, R13, 0x8, R8 ;  /* 0x000000080d087825 */ /* 0x001fe200078e0008 */
[----:B-1----:R0:W-:Y:S02]  /*2ac0*/  STG.E.64 desc[UR6][R10.64], R2 ;  /* 0x000000020a007986 */ /* 0x0021e4000c101b06 */
[----:B0-----:R-:W-:-:S07]  /*2ad0*/  MOV R2, 0x2af0 ;  /* 0x00002af000027802 */ /* 0x001fce0000000f00 */
[----:B------:R-:W-:Y:S05]  /*2ae0*/  CALL.REL.NOINC `($__internal_0_$__cuda_sm20_div_u16) ;  /* 0x0000000000347944 */ /* 0x000fea0003c00000 */
[----:B------:R-:W-:Y:S01]  /*2af0*/  UPRMT UR5, UR8, 0x9910, URZ ;  /* 0x0000991008057896 */ /* 0x000fe200080000ff */
[C---:B------:R-:W-:Y:S02]  /*2b00*/  PRMT R0, R4.reuse, 0x9910, RZ ;  /* 0x0000991004007816 */ /* 0x040fe400000000ff */
[----:B------:R-:W-:-:S03]  /*2b10*/  LOP3.LUT R4, R4, 0xffff, RZ, 0xc0, !PT ;  /* 0x0000ffff04047812 */ /* 0x000fc600078ec0ff */
[----:B------:R-:W-:-:S05]  /*2b20*/  IMAD R0, R0, UR5, RZ ;  /* 0x0000000500007c24 */ /* 0x000fca000f8e02ff */
[----:B------:R-:W-:-:S04]  /*2b30*/  IADD3 R0, PT, PT, RZ, -R0, RZ ;  /* 0x80000000ff007210 */ /* 0x000fc80007ffe0ff */
[----:B------:R-:W-:-:S04]  /*2b40*/  PRMT R0, R0, 0x7710, RZ ;  /* 0x0000771000007816 */ /* 0x000fc800000000ff */
[----:B------:R-:W-:-:S04]  /*2b50*/  IADD3 R5, PT, PT, R5, R0, RZ ;  /* 0x0000000005057210 */ /* 0x000fc80007ffe0ff */
[----:B------:R-:W-:-:S05]  /*2b60*/  LOP3.LUT R5, R5, 0xffff, RZ, 0xc0, !PT ;  /* 0x0000ffff05057812 */ /* 0x000fca00078ec0ff */
[----:B------:R-:W-:-:S05]  /*2b70*/  IMAD R5, R4, 0x9, R5 ;  /* 0x0000000904057824 */ /* 0x000fca00078e0205 */
[----:B------:R-:W-:-:S06]  /*2b80*/  LEA R5, R5, UR4, 0x3 ;  /* 0x0000000405057c11 */ /* 0x000fcc000f8e18ff */
[----:B------:R-:W0:Y:S04]  /*2b90*/  LDS.64 R4, [R5] ;  /* 0x0000000005047984 */ /* 0x000e280000000a00 */
[----:B0-----:R-:W-:Y:S01]  /*2ba0*/  STG.E.64 desc[UR6][R8.64], R4 ;  /* 0x0000000408007986 */ /* 0x001fe2000c101b06 */
[----:B------:R-:W-:Y:S05]  /*2bb0*/  EXIT ;  /* 0x000000000000794d */ /* 0x000fea0003800000 */
        .weak           $__internal_0_$__cuda_sm20_div_u16
        .type           $__internal_0_$__cuda_sm20_div_u16,@function
        .size           $__internal_0_$__cuda_sm20_div_u16,(.L_x_15 - $__internal_0_$__cuda_sm20_div_u16)
$__internal_0_$__cuda_sm20_div_u16:
[----:B------:R-:W0:Y:S01]  /*2bc0*/  I2F.U16 R4, UR5 ;  /* 0x0000000500047d06 */ /* 0x000e220008101000 */
[----:B------:R-:W-:-:S07]  /*2bd0*/  HFMA2 R3, -RZ, RZ, 15, 0 ;  /* 0x4b800000ff037431 */ /* 0x000fce00000001ff */
[----:B------:R-:W-:Y:S01]  /*2be0*/  I2F.U16.RZ R6, R6 ;  /* 0x0000000600067306 */ /* 0x000fe2000010d000 */
[C---:B0-----:R-:W-:Y:S02]  /*2bf0*/  FSETP.GEU.AND P1, PT, |R4|.reuse, 1.175494350822287508e-38, PT ;  /* 0x008000000400780b */ /* 0x041fe40003f2e200 */
[----:B------:R-:W-:Y:S02]  /*2c00*/  FSETP.GT.AND P0, PT, |R4|, 8.50705917302346158658e+37, PT ;  /* 0x7e8000000400780b */ /* 0x000fe40003f04200 */
[----:B------:R-:W-:-:S04]  /*2c10*/  FSEL R3, R3, 1, !P1 ;  /* 0x3f80000003037808 */ /* 0x000fc80004800000 */
[----:B------:R-:W-:Y:S02]  /*2c20*/  FSEL R3, R3, 0.25, !P0 ;  /* 0x3e80000003037808 */ /* 0x000fe40004000000 */
[----:B------:R-:W-:-:S03]  /*2c30*/  ISETP.NE.U32.AND P0, PT, RZ, UR5, PT ;  /* 0x00000005ff007c0c */ /* 0x000fc6000bf05070 */
[----:B------:R-:W-:-:S04]  /*2c40*/  FMUL R12, R4, R3 ;  /* 0x00000003040c7220 */ /* 0x000fc80000400000 */
[----:B------:R-:W0:Y:S02]  /*2c50*/  MUFU.RCP R4, R12 ;  /* 0x0000000c00047308 */ /* 0x000e240000001000 */
[----:B0-----:R-:W-:-:S05]  /*2c60*/  FMUL R4, R3, R4 ;  /* 0x0000000403047220 */ /* 0x001fca0000400000 */
[----:B------:R-:W-:-:S05]  /*2c70*/  IADD3 R3, PT, PT, R4, 0x2, RZ ;  /* 0x0000000204037810 */ /* 0x000fca0007ffe0ff */
[----:B------:R-:W-:Y:S01]  /*2c80*/  FMUL.RZ R13, R6, R3 ;  /* 0x00000003060d7220 */ /* 0x000fe2000040c000 */
[----:B------:R-:W-:-:S05]  /*2c90*/  HFMA2 R3, -RZ, RZ, 0, 0 ;  /* 0x00000000ff037431 */ /* 0x000fca00000001ff */
[----:B------:R-:W0:Y:S02]  /*2ca0*/  F2I.U32.TRUNC.NTZ R13, R13 ;  /* 0x0000000d000d7305 */ /* 0x000e24000020f000 */
[----:B0-----:R-:W-:Y:S02]  /*2cb0*/  LOP3.LUT R4, R13, 0xffff, RZ, 0xc0, !PT ;  /* 0x0000ffff0d047812 */ /* 0x001fe400078ec0ff */
[----:B------:R-:W-:Y:S01]  /*2cc0*/  @!P0 MOV R4, 0xffffffff ;  /* 0xffffffff00048802 */ /* 0x000fe20000000f00 */
[----:B------:R-:W-:Y:S06]  /*2cd0*/  RET.REL.NODEC R2 `(VkFFT_main_0_1) ;  /* 0xffffffd002c87950 */ /* 0x000fec0003c3ffff */
.L_x_14:
[----:B------:R-:W-:-:S00]  /*2ce0*/  BRA `(.L_x_14) ;  /* 0xfffffffc00fc7947 */ /* 0x000fc0000383ffff */
[----:B------:R-:W-:-:S00]  /*2cf0*/  NOP ;  /* 0x0000000000007918 */ /* 0x000fc00000000000 */
        /* <DEDUP_REMOVED lines=8> */
.L_x_15:


//--------------------- .nv.shared.VkFFT_main_0_1 --------------------------
	.section	.nv.shared.VkFFT_main_0_1,"aw",@nobits
	.sectionflags	@""
	.align	16
	.zero		1024


//--------------------- .nv.shared.reserved.0     --------------------------
	.section	.nv.shared.reserved.0,"aw",@nobits
	.weak		__nv_reservedSMEM_offset_0_alias
	.size		__nv_reservedSMEM_offset_0_alias, 0, 64
	.other		__nv_reservedSMEM_offset_0_alias,@"STO_CUDA_RESERVED_SHARED STV_DEFAULT"
__nv_reservedSMEM_offset_0_alias:
	.zero		0
	.zero		64


//--------------------- .nv.constant0.VkFFT_main_0_1 --------------------------
	.section	.nv.constant0.VkFFT_main_0_1,"a",@progbits
	.sectionflags	@""
	.align	4
.nv.constant0.VkFFT_main_0_1:
	.zero		920


//--------------------- SYMBOLS --------------------------

	.type		.nv.reservedSmem.offset0,@object
	.size		.nv.reservedSmem.offset0,0x4
	.type		.nv.reservedSmem.cap,@object
	.size		.nv.reservedSmem.cap,0x4
